//
// Generated by NVIDIA NVVM Compiler
//
// Compiler Build ID: CL-36424714
// Cuda compilation tools, release 13.0, V13.0.88
// Based on NVVM 20.0.0
//

.version 9.0
.target sm_100
.address_size 64

	// .globl	_Z8sumArrayfiPKfPf

.visible .entry _Z8sumArrayfiPKfPf(
	.param .f32 _Z8sumArrayfiPKfPf_param_0,
	.param .u32 _Z8sumArrayfiPKfPf_param_1,
	.param .u64 .ptr .align 1 _Z8sumArrayfiPKfPf_param_2,
	.param .u64 .ptr .align 1 _Z8sumArrayfiPKfPf_param_3
)
{
	.reg .pred 	%p<3>;
	.reg .b32 	%r<11>;
	.reg .b32 	%f<6>;
	.reg .b64 	%rd<7>;

	ld.param.f32 	%f1, [_Z8sumArrayfiPKfPf_param_0];
	ld.param.u32 	%r6, [_Z8sumArrayfiPKfPf_param_1];
	ld.param.u64 	%rd3, [_Z8sumArrayfiPKfPf_param_2];
	ld.param.u64 	%rd4, [_Z8sumArrayfiPKfPf_param_3];
	mov.u32 	%r1, %ntid.x;
	mov.u32 	%r7, %ctaid.x;
	mov.u32 	%r8, %tid.x;
	mad.lo.s32 	%r10, %r1, %r7, %r8;
	setp.ge.s32 	%p1, %r10, %r6;
	@%p1 bra 	$L__BB0_3;
	mov.u32 	%r9, %nctaid.x;
	mul.lo.s32 	%r3, %r1, %r9;
	cvta.to.global.u64 	%rd1, %rd3;
	cvta.to.global.u64 	%rd2, %rd4;
$L__BB0_2:
	mul.wide.s32 	%rd5, %r10, 4;
	add.s64 	%rd6, %rd1, %rd5;
	ld.global.nc.f32 	%f2, [%rd6];
	add.f32 	%f3, %f1, %f2;
	sub.f32 	%f4, %f3, %f1;
	atom.global.add.f32 	%f5, [%rd2], %f4;
	add.s32 	%r10, %r10, %r3;
	setp.lt.s32 	%p2, %r10, %r6;
	@%p2 bra 	$L__BB0_2;
$L__BB0_3:
	ret;

}
	// .globl	_Z9sumArraysiiPKfPfS0_
.visible .entry _Z9sumArraysiiPKfPfS0_(
	.param .u32 _Z9sumArraysiiPKfPfS0__param_0,
	.param .u32 _Z9sumArraysiiPKfPfS0__param_1,
	.param .u64 .ptr .align 1 _Z9sumArraysiiPKfPfS0__param_2,
	.param .u64 .ptr .align 1 _Z9sumArraysiiPKfPfS0__param_3,
	.param .u64 .ptr .align 1 _Z9sumArraysiiPKfPfS0__param_4
)
{
	.reg .pred 	%p<18>;
	.reg .b32 	%r<85>;
	.reg .b32 	%f<162>;
	.reg .b64 	%rd<79>;

	ld.param.u32 	%r25, [_Z9sumArraysiiPKfPfS0__param_0];
	ld.param.u32 	%r26, [_Z9sumArraysiiPKfPfS0__param_1];
	ld.param.u64 	%rd6, [_Z9sumArraysiiPKfPfS0__param_2];
	ld.param.u64 	%rd8, [_Z9sumArraysiiPKfPfS0__param_3];
	ld.param.u64 	%rd7, [_Z9sumArraysiiPKfPfS0__param_4];
	cvta.to.global.u64 	%rd1, %rd8;
	mov.u32 	%r1, %ntid.x;
	mov.u32 	%r27, %ctaid.x;
	mov.u32 	%r28, %tid.x;
	mad.lo.s32 	%r78, %r1, %r27, %r28;
	setp.ge.s32 	%p1, %r78, %r25;
	@%p1 bra 	$L__BB1_19;
	cvt.rn.f32.s32 	%f1, %r26;
	setp.gt.s32 	%p2, %r26, 0;
	mov.u32 	%r29, %nctaid.x;
	mul.lo.s32 	%r3, %r1, %r29;
	@%p2 bra 	$L__BB1_2;
	bra.uni 	$L__BB1_18;
$L__BB1_2:
	cvta.to.global.u64 	%rd78, %rd6;
	and.b32  	%r4, %r26, 15;
	add.s32 	%r5, %r4, -1;
	and.b32  	%r6, %r26, 7;
	add.s32 	%r7, %r6, -1;
	and.b32  	%r8, %r26, 3;
	add.s32 	%r9, %r26, -8;
	and.b32  	%r31, %r26, 2147483632;
	neg.s32 	%r10, %r31;
	cvta.to.global.u64 	%rd3, %rd7;
	add.f32 	%f18, %f1, %f1;
	fma.rn.f32 	%f2, %f18, 0fB4000000, 0f3F800000;
$L__BB1_3:
	setp.lt.u32 	%p4, %r26, 16;
	mul.lo.s32 	%r32, %r78, %r26;
	mul.wide.s32 	%rd11, %r32, 4;
	add.s64 	%rd78, %rd78, %rd11;
	mul.wide.s32 	%rd12, %r78, 4;
	add.s64 	%rd13, %rd3, %rd12;
	ld.global.nc.f32 	%f21, [%rd13];
	mul.f32 	%f22, %f21, %f1;
	div.rn.f32 	%f23, %f22, %f2;
	abs.f32 	%f24, %f23;
	setp.lt.f32 	%p5, %f24, 0f00800000;
	mul.f32 	%f25, %f23, 0f4B800000;
	selp.f32 	%f26, %f25, %f23, %p5;
	mov.b32 	%r33, %f26;
	shr.u32 	%r34, %r33, 23;
	and.b32  	%r36, %r34, 255;
	setp.eq.f32 	%p6, %f24, 0f00000000;
	setp.eq.s32 	%p7, %r36, 255;
	selp.b32 	%r37, -150, -126, %p5;
	add.s32 	%r38, %r37, %r36;
	selp.b32 	%r39, 0, %r38, %p7;
	selp.b32 	%r40, 0, %r39, %p6;
	add.s32 	%r41, %r40, 508;
	shr.u32 	%r42, %r41, 2;
	mad.lo.s32 	%r43, %r42, 509, %r41;
	abs.s32 	%r44, %r40;
	setp.lt.u32 	%p8, %r44, 101;
	add.s32 	%r45, %r40, 127;
	selp.b32 	%r46, %r45, %r43, %p8;
	shl.b32 	%r47, %r42, 23;
	selp.b32 	%r48, 1065353216, %r47, %p8;
	mov.b32 	%f27, %r48;
	shl.b32 	%r49, %r46, 23;
	mov.b32 	%f28, %r49;
	mov.f32 	%f29, 0f3F800000;
	mul.rn.f32 	%f30, %f29, %f28;
	mul.rn.f32 	%f31, %f30, %f27;
	mul.rn.f32 	%f32, %f31, %f27;
	mul.rn.f32 	%f3, %f32, %f27;
	mov.f32 	%f161, 0f00000000;
	mov.u32 	%r82, %r26;
	@%p4 bra 	$L__BB1_7;
	mov.f32 	%f161, 0f00000000;
	mov.u32 	%r79, %r10;
	mov.u32 	%r80, %r9;
$L__BB1_5:
	.pragma "nounroll";
	add.s32 	%r50, %r80, 7;
	mul.wide.u32 	%rd14, %r50, 4;
	add.s64 	%rd15, %rd78, %rd14;
	ld.global.nc.f32 	%f34, [%rd15];
	add.f32 	%f35, %f3, %f34;
	sub.f32 	%f36, %f35, %f3;
	add.f32 	%f37, %f161, %f36;
	add.s32 	%r51, %r80, 6;
	mul.wide.u32 	%rd16, %r51, 4;
	add.s64 	%rd17, %rd78, %rd16;
	ld.global.nc.f32 	%f38, [%rd17];
	add.f32 	%f39, %f3, %f38;
	sub.f32 	%f40, %f39, %f3;
	add.f32 	%f41, %f37, %f40;
	add.s32 	%r52, %r80, 5;
	mul.wide.u32 	%rd18, %r52, 4;
	add.s64 	%rd19, %rd78, %rd18;
	ld.global.nc.f32 	%f42, [%rd19];
	add.f32 	%f43, %f3, %f42;
	sub.f32 	%f44, %f43, %f3;
	add.f32 	%f45, %f41, %f44;
	add.s32 	%r53, %r80, 4;
	mul.wide.u32 	%rd20, %r53, 4;
	add.s64 	%rd21, %rd78, %rd20;
	ld.global.nc.f32 	%f46, [%rd21];
	add.f32 	%f47, %f3, %f46;
	sub.f32 	%f48, %f47, %f3;
	add.f32 	%f49, %f45, %f48;
	add.s32 	%r54, %r80, 3;
	mul.wide.u32 	%rd22, %r54, 4;
	add.s64 	%rd23, %rd78, %rd22;
	ld.global.nc.f32 	%f50, [%rd23];
	add.f32 	%f51, %f3, %f50;
	sub.f32 	%f52, %f51, %f3;
	add.f32 	%f53, %f49, %f52;
	add.s32 	%r55, %r80, 2;
	mul.wide.u32 	%rd24, %r55, 4;
	add.s64 	%rd25, %rd78, %rd24;
	ld.global.nc.f32 	%f54, [%rd25];
	add.f32 	%f55, %f3, %f54;
	sub.f32 	%f56, %f55, %f3;
	add.f32 	%f57, %f53, %f56;
	add.s32 	%r56, %r80, 1;
	mul.wide.u32 	%rd26, %r56, 4;
	add.s64 	%rd27, %rd78, %rd26;
	ld.global.nc.f32 	%f58, [%rd27];
	add.f32 	%f59, %f3, %f58;
	sub.f32 	%f60, %f59, %f3;
	add.f32 	%f61, %f57, %f60;
	add.s32 	%r57, %r80, -8;
	mul.wide.u32 	%rd28, %r80, 4;
	add.s64 	%rd29, %rd78, %rd28;
	ld.global.nc.f32 	%f62, [%rd29];
	add.f32 	%f63, %f3, %f62;
	sub.f32 	%f64, %f63, %f3;
	add.f32 	%f65, %f61, %f64;
	add.s32 	%r58, %r80, -1;
	mul.wide.u32 	%rd30, %r58, 4;
	add.s64 	%rd31, %rd78, %rd30;
	ld.global.nc.f32 	%f66, [%rd31];
	add.f32 	%f67, %f3, %f66;
	sub.f32 	%f68, %f67, %f3;
	add.f32 	%f69, %f65, %f68;
	add.s32 	%r59, %r80, -2;
	mul.wide.u32 	%rd32, %r59, 4;
	add.s64 	%rd33, %rd78, %rd32;
	ld.global.nc.f32 	%f70, [%rd33];
	add.f32 	%f71, %f3, %f70;
	sub.f32 	%f72, %f71, %f3;
	add.f32 	%f73, %f69, %f72;
	add.s32 	%r60, %r80, -3;
	mul.wide.u32 	%rd34, %r60, 4;
	add.s64 	%rd35, %rd78, %rd34;
	ld.global.nc.f32 	%f74, [%rd35];
	add.f32 	%f75, %f3, %f74;
	sub.f32 	%f76, %f75, %f3;
	add.f32 	%f77, %f73, %f76;
	add.s32 	%r61, %r80, -4;
	mul.wide.u32 	%rd36, %r61, 4;
	add.s64 	%rd37, %rd78, %rd36;
	ld.global.nc.f32 	%f78, [%rd37];
	add.f32 	%f79, %f3, %f78;
	sub.f32 	%f80, %f79, %f3;
	add.f32 	%f81, %f77, %f80;
	add.s32 	%r62, %r80, -5;
	mul.wide.u32 	%rd38, %r62, 4;
	add.s64 	%rd39, %rd78, %rd38;
	ld.global.nc.f32 	%f82, [%rd39];
	add.f32 	%f83, %f3, %f82;
	sub.f32 	%f84, %f83, %f3;
	add.f32 	%f85, %f81, %f84;
	add.s32 	%r63, %r80, -6;
	mul.wide.u32 	%rd40, %r63, 4;
	add.s64 	%rd41, %rd78, %rd40;
	ld.global.nc.f32 	%f86, [%rd41];
	add.f32 	%f87, %f3, %f86;
	sub.f32 	%f88, %f87, %f3;
	add.f32 	%f89, %f85, %f88;
	add.s32 	%r64, %r80, -7;
	mul.wide.u32 	%rd42, %r64, 4;
	add.s64 	%rd43, %rd78, %rd42;
	ld.global.nc.f32 	%f90, [%rd43];
	add.f32 	%f91, %f3, %f90;
	sub.f32 	%f92, %f91, %f3;
	add.f32 	%f93, %f89, %f92;
	mul.wide.u32 	%rd44, %r57, 4;
	add.s64 	%rd45, %rd78, %rd44;
	ld.global.nc.f32 	%f94, [%rd45];
	add.f32 	%f95, %f3, %f94;
	sub.f32 	%f96, %f95, %f3;
	add.f32 	%f161, %f93, %f96;
	add.s32 	%r80, %r80, -16;
	add.s32 	%r79, %r79, 16;
	setp.ne.s32 	%p9, %r79, 0;
	@%p9 bra 	$L__BB1_5;
	add.s32 	%r82, %r80, 8;
$L__BB1_7:
	setp.eq.s32 	%p10, %r4, 0;
	@%p10 bra 	$L__BB1_17;
	setp.lt.u32 	%p11, %r5, 7;
	@%p11 bra 	$L__BB1_10;
	add.s32 	%r65, %r82, -1;
	mul.wide.u32 	%rd46, %r65, 4;
	add.s64 	%rd47, %rd78, %rd46;
	ld.global.nc.f32 	%f98, [%rd47];
	add.f32 	%f99, %f3, %f98;
	sub.f32 	%f100, %f99, %f3;
	add.f32 	%f101, %f161, %f100;
	add.s32 	%r66, %r82, -2;
	mul.wide.u32 	%rd48, %r66, 4;
	add.s64 	%rd49, %rd78, %rd48;
	ld.global.nc.f32 	%f102, [%rd49];
	add.f32 	%f103, %f3, %f102;
	sub.f32 	%f104, %f103, %f3;
	add.f32 	%f105, %f101, %f104;
	add.s32 	%r67, %r82, -3;
	mul.wide.u32 	%rd50, %r67, 4;
	add.s64 	%rd51, %rd78, %rd50;
	ld.global.nc.f32 	%f106, [%rd51];
	add.f32 	%f107, %f3, %f106;
	sub.f32 	%f108, %f107, %f3;
	add.f32 	%f109, %f105, %f108;
	add.s32 	%r68, %r82, -4;
	mul.wide.u32 	%rd52, %r68, 4;
	add.s64 	%rd53, %rd78, %rd52;
	ld.global.nc.f32 	%f110, [%rd53];
	add.f32 	%f111, %f3, %f110;
	sub.f32 	%f112, %f111, %f3;
	add.f32 	%f113, %f109, %f112;
	add.s32 	%r69, %r82, -5;
	mul.wide.u32 	%rd54, %r69, 4;
	add.s64 	%rd55, %rd78, %rd54;
	ld.global.nc.f32 	%f114, [%rd55];
	add.f32 	%f115, %f3, %f114;
	sub.f32 	%f116, %f115, %f3;
	add.f32 	%f117, %f113, %f116;
	add.s32 	%r70, %r82, -6;
	mul.wide.u32 	%rd56, %r70, 4;
	add.s64 	%rd57, %rd78, %rd56;
	ld.global.nc.f32 	%f118, [%rd57];
	add.f32 	%f119, %f3, %f118;
	sub.f32 	%f120, %f119, %f3;
	add.f32 	%f121, %f117, %f120;
	add.s32 	%r71, %r82, -7;
	mul.wide.u32 	%rd58, %r71, 4;
	add.s64 	%rd59, %rd78, %rd58;
	ld.global.nc.f32 	%f122, [%rd59];
	add.f32 	%f123, %f3, %f122;
	sub.f32 	%f124, %f123, %f3;
	add.f32 	%f125, %f121, %f124;
	add.s32 	%r82, %r82, -8;
	mul.wide.u32 	%rd60, %r82, 4;
	add.s64 	%rd61, %rd78, %rd60;
	ld.global.nc.f32 	%f126, [%rd61];
	add.f32 	%f127, %f3, %f126;
	sub.f32 	%f128, %f127, %f3;
	add.f32 	%f161, %f125, %f128;
$L__BB1_10:
	setp.eq.s32 	%p12, %r6, 0;
	@%p12 bra 	$L__BB1_17;
	setp.lt.u32 	%p13, %r7, 3;
	@%p13 bra 	$L__BB1_13;
	add.s32 	%r72, %r82, -1;
	mul.wide.u32 	%rd62, %r72, 4;
	add.s64 	%rd63, %rd78, %rd62;
	ld.global.nc.f32 	%f130, [%rd63];
	add.f32 	%f131, %f3, %f130;
	sub.f32 	%f132, %f131, %f3;
	add.f32 	%f133, %f161, %f132;
	add.s32 	%r73, %r82, -2;
	mul.wide.u32 	%rd64, %r73, 4;
	add.s64 	%rd65, %rd78, %rd64;
	ld.global.nc.f32 	%f134, [%rd65];
	add.f32 	%f135, %f3, %f134;
	sub.f32 	%f136, %f135, %f3;
	add.f32 	%f137, %f133, %f136;
	add.s32 	%r74, %r82, -3;
	mul.wide.u32 	%rd66, %r74, 4;
	add.s64 	%rd67, %rd78, %rd66;
	ld.global.nc.f32 	%f138, [%rd67];
	add.f32 	%f139, %f3, %f138;
	sub.f32 	%f140, %f139, %f3;
	add.f32 	%f141, %f137, %f140;
	add.s32 	%r82, %r82, -4;
	mul.wide.u32 	%rd68, %r82, 4;
	add.s64 	%rd69, %rd78, %rd68;
	ld.global.nc.f32 	%f142, [%rd69];
	add.f32 	%f143, %f3, %f142;
	sub.f32 	%f144, %f143, %f3;
	add.f32 	%f161, %f141, %f144;
$L__BB1_13:
	setp.eq.s32 	%p14, %r8, 0;
	@%p14 bra 	$L__BB1_17;
	setp.eq.s32 	%p15, %r8, 1;
	add.s32 	%r75, %r82, -1;
	mul.wide.u32 	%rd70, %r75, 4;
	add.s64 	%rd71, %rd78, %rd70;
	ld.global.nc.f32 	%f145, [%rd71];
	add.f32 	%f146, %f3, %f145;
	sub.f32 	%f147, %f146, %f3;
	add.f32 	%f161, %f161, %f147;
	@%p15 bra 	$L__BB1_17;
	setp.eq.s32 	%p16, %r8, 2;
	add.s32 	%r76, %r82, -2;
	mul.wide.u32 	%rd72, %r76, 4;
	add.s64 	%rd73, %rd78, %rd72;
	ld.global.nc.f32 	%f148, [%rd73];
	add.f32 	%f149, %f3, %f148;
	sub.f32 	%f150, %f149, %f3;
	add.f32 	%f161, %f161, %f150;
	@%p16 bra 	$L__BB1_17;
	add.s32 	%r77, %r82, -3;
	mul.wide.u32 	%rd74, %r77, 4;
	add.s64 	%rd75, %rd78, %rd74;
	ld.global.nc.f32 	%f151, [%rd75];
	add.f32 	%f152, %f3, %f151;
	sub.f32 	%f153, %f152, %f3;
	add.f32 	%f161, %f161, %f153;
$L__BB1_17:
	add.s64 	%rd77, %rd1, %rd12;
	st.global.f32 	[%rd77], %f161;
	add.s32 	%r78, %r78, %r3;
	setp.lt.s32 	%p17, %r78, %r25;
	@%p17 bra 	$L__BB1_3;
	bra.uni 	$L__BB1_19;
$L__BB1_18:
	mul.wide.s32 	%rd9, %r78, 4;
	add.s64 	%rd10, %rd1, %rd9;
	mov.b32 	%r30, 0;
	st.global.u32 	[%rd10], %r30;
	add.s32 	%r78, %r78, %r3;
	setp.lt.s32 	%p3, %r78, %r25;
	@%p3 bra 	$L__BB1_18;
$L__BB1_19:
	ret;

}


// ===== COMPILED SASS (sm_100) =====

	.target	sm_100

	.elftype	@"ET_EXEC"


//--------------------- .note.nv.tkinfo           --------------------------
	.section	.note.nv.tkinfo,"",@"SHT_NOTE"
	.sectionflags	@"SHF_NOTE_NV_TKINFO"
	.tkinfo
        /*0018*/ 	.word	0x00000002
        /*0030*/ 	.string	""
        /*0030*/ 	.string	"ptxas"
        /*0030*/ 	.string	"Cuda compilation tools, release 13.0, V13.0.88"
        /*0030*/ 	.string	"Build cuda_13.0.r13.0/compiler.36424714_0"
        /*0030*/ 	.string	"-arch sm_100 -m 64 "



//--------------------- .note.nv.cuinfo           --------------------------
	.section	.note.nv.cuinfo,"",@"SHT_NOTE"
	.sectionflags	@"SHF_NOTE_NV_CUINFO"
        /*0018*/ 	.short	0x0002
        /*001a*/ 	.short	0x0064
        /*001c*/ 	.short	0x0082
	.zero		2


//--------------------- .nv.info                  --------------------------
	.section	.nv.info,"",@"SHT_CUDA_INFO"
	.align	4


	//----- nvinfo : EIATTR_REGCOUNT
	.align		4
        /*0000*/ 	.byte	0x04, 0x2f
        /*0002*/ 	.short	(.L_1 - .L_0)
	.align		4
.L_0:
        /*0004*/ 	.word	index@(_Z8sumArrayfiPKfPf)
        /*0008*/ 	.word	0x0000000c


	//----- nvinfo : EIATTR_FRAME_SIZE
	.align		4
.L_1:
        /*000c*/ 	.byte	0x04, 0x11
        /*000e*/ 	.short	(.L_3 - .L_2)
	.align		4
.L_2:
        /*0010*/ 	.word	index@(_Z8sumArrayfiPKfPf)
        /*0014*/ 	.word	0x00000000


	//----- nvinfo : EIATTR_REGCOUNT
	.align		4
.L_3:
        /*0018*/ 	.byte	0x04, 0x2f
        /*001a*/ 	.short	(.L_5 - .L_4)
	.align		4
.L_4:
        /*001c*/ 	.word	index@(_Z9sumArraysiiPKfPfS0_)
        /*0020*/ 	.word	0x00000020


	//----- nvinfo : EIATTR_FRAME_SIZE
	.align		4
.L_5:
        /*0024*/ 	.byte	0x04, 0x11
        /*0026*/ 	.short	(.L_7 - .L_6)
	.align		4
.L_6:
        /*0028*/ 	.word	index@($__internal_0_$__cuda_sm3x_div_rn_noftz_f32_slowpath)
        /*002c*/ 	.word	0x00000000


	//----- nvinfo : EIATTR_FRAME_SIZE
	.align		4
.L_7:
        /*0030*/ 	.byte	0x04, 0x11
        /*0032*/ 	.short	(.L_9 - .L_8)
	.align		4
.L_8:
        /*0034*/ 	.word	index@(_Z9sumArraysiiPKfPfS0_)
        /*0038*/ 	.word	0x00000000


	//----- nvinfo : EIATTR_MIN_STACK_SIZE
	.align		4
.L_9:
        /*003c*/ 	.byte	0x04, 0x12
        /*003e*/ 	.short	(.L_11 - .L_10)
	.align		4
.L_10:
        /*0040*/ 	.word	index@(_Z9sumArraysiiPKfPfS0_)
        /*0044*/ 	.word	0x00000000


	//----- nvinfo : EIATTR_MIN_STACK_SIZE
	.align		4
.L_11:
        /*0048*/ 	.byte	0x04, 0x12
        /*004a*/ 	.short	(.L_13 - .L_12)
	.align		4
.L_12:
        /*004c*/ 	.word	index@(_Z8sumArrayfiPKfPf)
        /*0050*/ 	.word	0x00000000
.L_13:


//--------------------- .nv.compat                --------------------------
	.section	.nv.compat,"",@"SHT_CUDA_COMPAT_INFO"
	.align	4
        /*0000*/ 	.byte	0x02, 0x09, 0x00, 0x00, 0x02, 0x02, 0x01, 0x00, 0x02, 0x05, 0x05, 0x00, 0x03, 0x07, 0x01, 0x01
        /*0010*/ 	.byte	0x02, 0x03, 0x00, 0x00, 0x02, 0x06, 0x01, 0x00, 0x04, 0x0b, 0x08, 0x00, 0x01, 0x00, 0x00, 0x00
        /*0020*/ 	.byte	0x00, 0x00, 0x00, 0x00


//--------------------- .nv.info._Z9sumArraysiiPKfPfS0_ --------------------------
	.section	.nv.info._Z9sumArraysiiPKfPfS0_,"",@"SHT_CUDA_INFO"
	.sectionflags	@""
	.align	4


	//----- nvinfo : EIATTR_CUDA_API_VERSION
	.align		4
        /*0000*/ 	.byte	0x04, 0x37
        /*0002*/ 	.short	(.L_15 - .L_14)
.L_14:
        /*0004*/ 	.word	0x00000082


	//----- nvinfo : EIATTR_KPARAM_INFO
	.align		4
.L_15:
        /*0008*/ 	.byte	0x04, 0x17
        /*000a*/ 	.short	(.L_17 - .L_16)
.L_16:
        /*000c*/ 	.word	0x00000000
        /*0010*/ 	.short	0x0004
        /*0012*/ 	.short	0x0018
        /*0014*/ 	.byte	0x00, 0xf5, 0x21, 0x00


	//----- nvinfo : EIATTR_KPARAM_INFO
	.align		4
.L_17:
        /*0018*/ 	.byte	0x04, 0x17
        /*001a*/ 	.short	(.L_19 - .L_18)
.L_18:
        /*001c*/ 	.word	0x00000000
        /*0020*/ 	.short	0x0003
        /*0022*/ 	.short	0x0010
        /*0024*/ 	.byte	0x00, 0xf5, 0x21, 0x00


	//----- nvinfo : EIATTR_KPARAM_INFO
	.align		4
.L_19:
        /*0028*/ 	.byte	0x04, 0x17
        /*002a*/ 	.short	(.L_21 - .L_20)
.L_20:
        /*002c*/ 	.word	0x00000000
        /*0030*/ 	.short	0x0002
        /*0032*/ 	.short	0x0008
        /*0034*/ 	.byte	0x00, 0xf5, 0x21, 0x00


	//----- nvinfo : EIATTR_KPARAM_INFO
	.align		4
.L_21:
        /*0038*/ 	.byte	0x04, 0x17
        /*003a*/ 	.short	(.L_23 - .L_22)
.L_22:
        /*003c*/ 	.word	0x00000000
        /*0040*/ 	.short	0x0001
        /*0042*/ 	.short	0x0004
        /*0044*/ 	.byte	0x00, 0xf0, 0x11, 0x00


	//----- nvinfo : EIATTR_KPARAM_INFO
	.align		4
.L_23:
        /*0048*/ 	.byte	0x04, 0x17
        /*004a*/ 	.short	(.L_25 - .L_24)
.L_24:
        /*004c*/ 	.word	0x00000000
        /*0050*/ 	.short	0x0000
        /*0052*/ 	.short	0x0000
        /*0054*/ 	.byte	0x00, 0xf0, 0x11, 0x00


	//----- nvinfo : EIATTR_SPARSE_MMA_MASK
	.align		4
.L_25:
        /*0058*/ 	.byte	0x03, 0x50
        /*005a*/ 	.short	0x0000


	//----- nvinfo : EIATTR_MAXREG_COUNT
	.align		4
        /*005c*/ 	.byte	0x03, 0x1b
        /*005e*/ 	.short	0x00ff


	//----- nvinfo : EIATTR_MERCURY_ISA_VERSION
	.align		4
        /*0060*/ 	.byte	0x03, 0x5f
        /*0062*/ 	.short	0x0101


	//----- nvinfo : EIATTR_VRC_CTA_INIT_COUNT
	.align		4
        /*0064*/ 	.byte	0x02, 0x4a
	.zero		1
	.zero		1


	//----- nvinfo : EIATTR_EXIT_INSTR_OFFSETS
	.align		4
        /*0068*/ 	.byte	0x04, 0x1c
        /*006a*/ 	.short	(.L_27 - .L_26)


	//   ....[0]....
.L_26:
        /*006c*/ 	.word	0x00000070


	//   ....[1]....
        /*0070*/ 	.word	0x00000150


	//   ....[2]....
        /*0074*/ 	.word	0x00001280


	//----- nvinfo : EIATTR_CRS_STACK_SIZE
	.align		4
.L_27:
        /*0078*/ 	.byte	0x04, 0x1e
        /*007a*/ 	.short	(.L_29 - .L_28)
.L_28:
        /*007c*/ 	.word	0x00000000


	//----- nvinfo : EIATTR_CBANK_PARAM_SIZE
	.align		4
.L_29:
        /*0080*/ 	.byte	0x03, 0x19
        /*0082*/ 	.short	0x0020


	//----- nvinfo : EIATTR_PARAM_CBANK
	.align		4
        /*0084*/ 	.byte	0x04, 0x0a
        /*0086*/ 	.short	(.L_31 - .L_30)
	.align		4
.L_30:
        /*0088*/ 	.word	index@(.nv.constant0._Z9sumArraysiiPKfPfS0_)
        /*008c*/ 	.short	0x0380
        /*008e*/ 	.short	0x0020


	//----- nvinfo : EIATTR_SW_WAR
	.align		4
.L_31:
        /*0090*/ 	.byte	0x04, 0x36
        /*0092*/ 	.short	(.L_33 - .L_32)
.L_32:
        /*0094*/ 	.word	0x00000008
.L_33:


//--------------------- .nv.info._Z8sumArrayfiPKfPf --------------------------
	.section	.nv.info._Z8sumArrayfiPKfPf,"",@"SHT_CUDA_INFO"
	.sectionflags	@""
	.align	4


	//----- nvinfo : EIATTR_CUDA_API_VERSION
	.align		4
        /*0000*/ 	.byte	0x04, 0x37
        /*0002*/ 	.short	(.L_35 - .L_34)
.L_34:
        /*0004*/ 	.word	0x00000082


	//----- nvinfo : EIATTR_KPARAM_INFO
	.align		4
.L_35:
        /*0008*/ 	.byte	0x04, 0x17
        /*000a*/ 	.short	(.L_37 - .L_36)
.L_36:
        /*000c*/ 	.word	0x00000000
        /*0010*/ 	.short	0x0003
        /*0012*/ 	.short	0x0010
        /*0014*/ 	.byte	0x00, 0xf5, 0x21, 0x00


	//----- nvinfo : EIATTR_KPARAM_INFO
	.align		4
.L_37:
        /*0018*/ 	.byte	0x04, 0x17
        /*001a*/ 	.short	(.L_39 - .L_38)
.L_38:
        /*001c*/ 	.word	0x00000000
        /*0020*/ 	.short	0x0002
        /*0022*/ 	.short	0x0008
        /*0024*/ 	.byte	0x00, 0xf5, 0x21, 0x00


	//----- nvinfo : EIATTR_KPARAM_INFO
	.align		4
.L_39:
        /*0028*/ 	.byte	0x04, 0x17
        /*002a*/ 	.short	(.L_41 - .L_40)
.L_40:
        /*002c*/ 	.word	0x00000000
        /*0030*/ 	.short	0x0001
        /*0032*/ 	.short	0x0004
        /*0034*/ 	.byte	0x00, 0xf0, 0x11, 0x00


	//----- nvinfo : EIATTR_KPARAM_INFO
	.align		4
.L_41:
        /*0038*/ 	.byte	0x04, 0x17
        /*003a*/ 	.short	(.L_43 - .L_42)
.L_42:
        /*003c*/ 	.word	0x00000000
        /*0040*/ 	.short	0x0000
        /*0042*/ 	.short	0x0000
        /*0044*/ 	.byte	0x00, 0xf0, 0x11, 0x00


	//----- nvinfo : EIATTR_SPARSE_MMA_MASK
	.align		4
.L_43:
        /*0048*/ 	.byte	0x03, 0x50
        /*004a*/ 	.short	0x0000


	//----- nvinfo : EIATTR_MAXREG_COUNT
	.align		4
        /*004c*/ 	.byte	0x03, 0x1b
        /*004e*/ 	.short	0x00ff


	//----- nvinfo : EIATTR_MERCURY_ISA_VERSION
	.align		4
        /*0050*/ 	.byte	0x03, 0x5f
        /*0052*/ 	.short	0x0101


	//----- nvinfo : EIATTR_VRC_CTA_INIT_COUNT
	.align		4
        /*0054*/ 	.byte	0x02, 0x4a
	.zero		1
	.zero		1


	//----- nvinfo : EIATTR_EXIT_INSTR_OFFSETS
	.align		4
        /*0058*/ 	.byte	0x04, 0x1c
        /*005a*/ 	.short	(.L_45 - .L_44)


	//   ....[0]....
.L_44:
        /*005c*/ 	.word	0x00000070


	//   ....[1]....
        /*0060*/ 	.word	0x00000160


	//----- nvinfo : EIATTR_CRS_STACK_SIZE
	.align		4
.L_45:
        /*0064*/ 	.byte	0x04, 0x1e
        /*0066*/ 	.short	(.L_47 - .L_46)
.L_46:
        /*0068*/ 	.word	0x00000000


	//----- nvinfo : EIATTR_CBANK_PARAM_SIZE
	.align		4
.L_47:
        /*006c*/ 	.byte	0x03, 0x19
        /*006e*/ 	.short	0x0018


	//----- nvinfo : EIATTR_PARAM_CBANK
	.align		4
        /*0070*/ 	.byte	0x04, 0x0a
        /*0072*/ 	.short	(.L_49 - .L_48)
	.align		4
.L_48:
        /*0074*/ 	.word	index@(.nv.constant0._Z8sumArrayfiPKfPf)
        /*0078*/ 	.short	0x0380
        /*007a*/ 	.short	0x0018


	//----- nvinfo : EIATTR_SW_WAR
	.align		4
.L_49:
        /*007c*/ 	.byte	0x04, 0x36
        /*007e*/ 	.short	(.L_51 - .L_50)
.L_50:
        /*0080*/ 	.word	0x00000008
.L_51:


//--------------------- .nv.callgraph             --------------------------
	.section	.nv.callgraph,"",@"SHT_CUDA_CALLGRAPH"
	.align	4
	.sectionentsize	8
	.align		4
        /*0000*/ 	.word	0x00000000
	.align		4
        /*0004*/ 	.word	0xffffffff
	.align		4
        /*0008*/ 	.word	0x00000000
	.align		4
        /*000c*/ 	.word	0xfffffffe
	.align		4
        /*0010*/ 	.word	0x00000000
	.align		4
        /*0014*/ 	.word	0xfffffffd
	.align		4
        /*0018*/ 	.word	0x00000000
	.align		4
        /*001c*/ 	.word	0xfffffffc


//--------------------- .text._Z9sumArraysiiPKfPfS0_ --------------------------
	.section	.text._Z9sumArraysiiPKfPfS0_,"ax",@progbits
	.align	128
        .global         _Z9sumArraysiiPKfPfS0_
        .type           _Z9sumArraysiiPKfPfS0_,@function
        .size           _Z9sumArraysiiPKfPfS0_,(.L_x_24 - _Z9sumArraysiiPKfPfS0_)
        .other          _Z9sumArraysiiPKfPfS0_,@"STO_CUDA_ENTRY STV_DEFAULT"
_Z9sumArraysiiPKfPfS0_:
.text._Z9sumArraysiiPKfPfS0_:
[----:B------:R-:W-:Y:S01]  /*0000*/  LDC R1, c[0x0][0x37c] ;  /* 0x0000df00ff017b82 */ /* 0x000fe20000000800 */
[----:B------:R-:W0:Y:S01]  /*0010*/  S2R R0, SR_CTAID.X ;  /* 0x0000000000007919 */ /* 0x000e220000002500 */
[----:B------:R-:W0:Y:S01]  /*0020*/  LDCU UR4, c[0x0][0x360] ;  /* 0x00006c00ff0477ac */ /* 0x000e220008000800 */
[----:B------:R-:W0:Y:S01]  /*0030*/  S2R R3, SR_TID.X ;  /* 0x0000000000037919 */ /* 0x000e220000002100 */
[----:B------:R-:W1:Y:S01]  /*0040*/  LDCU UR8, c[0x0][0x380] ;  /* 0x00007000ff0877ac */ /* 0x000e620008000800 */
[----:B0-----:R-:W-:-:S05]  /*0050*/  IMAD R0, R0, UR4, R3 ;  /* 0x0000000400007c24 */ /* 0x001fca000f8e0203 */
[----:B-1----:R-:W-:-:S13]  /*0060*/  ISETP.GE.AND P0, PT, R0, UR8, PT ;  /* 0x0000000800007c0c */ /* 0x002fda000bf06270 */
[----:B------:R-:W-:Y:S05]  /*0070*/  @P0 EXIT ;  /* 0x000000000000094d */ /* 0x000fea0003800000 */
[----:B------:R-:W0:Y:S01]  /*0080*/  LDC R7, c[0x0][0x384] ;  /* 0x0000e100ff077b82 */ /* 0x000e220000000800 */
[----:B------:R-:W1:Y:S01]  /*0090*/  LDCU UR5, c[0x0][0x370] ;  /* 0x00006e00ff0577ac */ /* 0x000e620008000800 */
[----:B------:R-:W2:Y:S01]  /*00a0*/  LDCU.64 UR6, c[0x0][0x358] ;  /* 0x00006b00ff0677ac */ /* 0x000ea20008000a00 */
[----:B-1----:R-:W-:Y:S01]  /*00b0*/  UIMAD UR4, UR4, UR5, URZ ;  /* 0x00000005040472a4 */ /* 0x002fe2000f8e02ff */
[----:B0-----:R-:W-:Y:S02]  /*00c0*/  ISETP.GT.AND P0, PT, R7, RZ, PT ;  /* 0x000000ff0700720c */ /* 0x001fe40003f04270 */
[----:B------:R-:W-:-:S11]  /*00d0*/  I2FP.F32.S32 R2, R7 ;  /* 0x0000000700027245 */ /* 0x000fd60000201400 */
[----:B--2---:R-:W-:Y:S05]  /*00e0*/  @P0 BRA `(.L_x_0) ;  /* 0x00000000001c0947 */ /* 0x004fea0003800000 */
[----:B------:R-:W0:Y:S02]  /*00f0*/  LDC.64 R4, c[0x0][0x390] ;  /* 0x0000e400ff047b82 */ /* 0x000e240000000a00 */
.L_x_1:
[C---:B0-----:R-:W-:Y:S01]  /*0100*/  IMAD.WIDE R2, R0.reuse, 0x4, R4 ;  /* 0x0000000400027825 */ /* 0x041fe200078e0204 */
[----:B------:R-:W-:-:S04]  /*0110*/  IADD3 R0, PT, PT, R0, UR4, RZ ;  /* 0x0000000400007c10 */ /* 0x000fc8000fffe0ff */
[----:B------:R1:W-:Y:S01]  /*0120*/  STG.E desc[UR6][R2.64], RZ ;  /* 0x000000ff02007986 */ /* 0x0003e2000c101906 */
[----:B------:R-:W-:-:S13]  /*0130*/  ISETP.GE.AND P0, PT, R0, UR8, PT ;  /* 0x0000000800007c0c */ /* 0x000fda000bf06270 */
[----:B-1----:R-:W-:Y:S05]  /*0140*/  @!P0 BRA `(.L_x_1) ;  /* 0xfffffffc00ec8947 */ /* 0x002fea000383ffff */
[----:B------:R-:W-:Y:S05]  /*0150*/  EXIT ;  /* 0x000000000000794d */ /* 0x000fea0003800000 */
.L_x_0:
[----:B------:R-:W0:Y:S01]  /*0160*/  LDCU.64 UR8, c[0x0][0x388] ;  /* 0x00007100ff0877ac */ /* 0x000e220008000a00 */
[----:B------:R-:W-:Y:S02]  /*0170*/  HFMA2 R5, -RZ, RZ, 0.25, 0 ;  /* 0x34000000ff057431 */ /* 0x000fe400000001ff */
[----:B------:R-:W-:Y:S01]  /*0180*/  FADD R4, R2, R2 ;  /* 0x0000000202047221 */ /* 0x000fe20000000000 */
[C---:B------:R-:W-:Y:S02]  /*0190*/  LOP3.LUT R3, R7.reuse, 0xf, RZ, 0xc0, !PT ;  /* 0x0000000f07037812 */ /* 0x040fe400078ec0ff */
[C---:B------:R-:W-:Y:S02]  /*01a0*/  LOP3.LUT R8, R7.reuse, 0x7ffffff0, RZ, 0xc0, !PT ;  /* 0x7ffffff007087812 */ /* 0x040fe400078ec0ff */
[C---:B------:R-:W-:Y:S02]  /*01b0*/  LOP3.LUT R6, R7.reuse, 0x3, RZ, 0xc0, !PT ;  /* 0x0000000307067812 */ /* 0x040fe400078ec0ff */
[----:B------:R-:W-:Y:S01]  /*01c0*/  IADD3 R8, PT, PT, -R8, RZ, RZ ;  /* 0x000000ff08087210 */ /* 0x000fe20007ffe1ff */
[----:B------:R-:W-:Y:S01]  /*01d0*/  FFMA R4, R4, -R5, 1 ;  /* 0x3f80000004047423 */ /* 0x000fe20000000805 */
[----:B------:R-:W-:-:S02]  /*01e0*/  LOP3.LUT R5, R7, 0x7, RZ, 0xc0, !PT ;  /* 0x0000000707057812 */ /* 0x000fc400078ec0ff */
[----:B------:R-:W-:Y:S02]  /*01f0*/  IADD3 R7, PT, PT, R7, -0x8, RZ ;  /* 0xfffffff807077810 */ /* 0x000fe40007ffe0ff */
[----:B------:R-:W-:Y:S02]  /*0200*/  IADD3 R9, PT, PT, R3, -0x1, RZ ;  /* 0xffffffff03097810 */ /* 0x000fe40007ffe0ff */
[----:B------:R-:W-:Y:S02]  /*0210*/  IADD3 R10, PT, PT, R5, -0x1, RZ ;  /* 0xffffffff050a7810 */ /* 0x000fe40007ffe0ff */
[----:B0-----:R-:W-:Y:S02]  /*0220*/  MOV R14, UR8 ;  /* 0x00000008000e7c02 */ /* 0x001fe40008000f00 */
[----:B------:R-:W-:-:S07]  /*0230*/  MOV R15, UR9 ;  /* 0x00000009000f7c02 */ /* 0x000fce0008000f00 */
.L_x_9:
[----:B0-----:R-:W0:Y:S01]  /*0240*/  LDC.64 R18, c[0x0][0x398] ;  /* 0x0000e600ff127b82 */ /* 0x001e220000000a00 */
[----:B------:R-:W1:Y:S07]  /*0250*/  MUFU.RCP R11, R4 ;  /* 0x00000004000b7308 */ /* 0x000e6e0000001000 */
[----:B------:R-:W2:Y:S01]  /*0260*/  LDC.64 R16, c[0x0][0x380] ;  /* 0x0000e000ff107b82 */ /* 0x000ea20000000a00 */
[----:B0-----:R-:W-:-:S05]  /*0270*/  IMAD.WIDE R18, R0, 0x4, R18 ;  /* 0x0000000400127825 */ /* 0x001fca00078e0212 */
[----:B------:R-:W3:Y:S01]  /*0280*/  LDG.E.CONSTANT R13, desc[UR6][R18.64] ;  /* 0x00000006120d7981 */ /* 0x000ee2000c1e9900 */
[----:B-1----:R-:W-:Y:S01]  /*0290*/  FFMA R12, -R4, R11, 1 ;  /* 0x3f800000040c7423 */ /* 0x002fe2000000010b */
[----:B------:R-:W-:Y:S01]  /*02a0*/  BSSY.RECONVERGENT B0, `(.L_x_2) ;  /* 0x0000010000007945 */ /* 0x000fe20003800200 */
[C---:B--2---:R-:W-:Y:S01]  /*02b0*/  IMAD R21, R0.reuse, R17, RZ ;  /* 0x0000001100157224 */ /* 0x044fe200078e02ff */
[----:B------:R-:W-:Y:S01]  /*02c0*/  ISETP.GE.U32.AND P2, PT, R17, 0x10, PT ;  /* 0x000000101100780c */ /* 0x000fe20003f46070 */
[----:B------:R-:W-:Y:S01]  /*02d0*/  FFMA R12, R11, R12, R11 ;  /* 0x0000000c0b0c7223 */ /* 0x000fe2000000000b */
[----:B------:R-:W-:Y:S01]  /*02e0*/  MOV R11, R0 ;  /* 0x00000000000b7202 */ /* 0x000fe20000000f00 */
[----:B------:R-:W-:Y:S01]  /*02f0*/  IMAD.WIDE R14, R21, 0x4, R14 ;  /* 0x00000004150e7825 */ /* 0x000fe200078e020e */
[----:B------:R-:W-:-:S04]  /*0300*/  IADD3 R0, PT, PT, R0, UR4, RZ ;  /* 0x0000000400007c10 */ /* 0x000fc8000fffe0ff */
[----:B------:R-:W-:Y:S01]  /*0310*/  ISETP.GE.AND P3, PT, R0, R16, PT ;  /* 0x000000100000720c */ /* 0x000fe20003f66270 */
[----:B---3--:R-:W-:-:S04]  /*0320*/  FMUL R13, R2, R13 ;  /* 0x0000000d020d7220 */ /* 0x008fc80000400000 */
[----:B------:R-:W0:Y:S01]  /*0330*/  FCHK P0, R13, R4 ;  /* 0x000000040d007302 */ /* 0x000e220000000000 */
[----:B------:R-:W-:-:S04]  /*0340*/  FFMA R23, R13, R12, RZ ;  /* 0x0000000c0d177223 */ /* 0x000fc800000000ff */
[----:B------:R-:W-:-:S04]  /*0350*/  FFMA R16, -R4, R23, R13 ;  /* 0x0000001704107223 */ /* 0x000fc8000000010d */
[----:B------:R-:W-:Y:S01]  /*0360*/  FFMA R12, R12, R16, R23 ;  /* 0x000000100c0c7223 */ /* 0x000fe20000000017 */
[----:B0-----:R-:W-:Y:S06]  /*0370*/  @!P0 BRA `(.L_x_3) ;  /* 0x0000000000088947 */ /* 0x001fec0003800000 */
[----:B------:R-:W-:-:S07]  /*0380*/  MOV R16, 0x3a0 ;  /* 0x000003a000107802 */ /* 0x000fce0000000f00 */
[----:B------:R-:W-:Y:S05]  /*0390*/  CALL.REL.NOINC `($__internal_0_$__cuda_sm3x_div_rn_noftz_f32_slowpath) ;  /* 0x0000000c00bc7944 */ /* 0x000fea0003c00000 */
.L_x_3:
[----:B------:R-:W-:Y:S05]  /*03a0*/  BSYNC.RECONVERGENT B0 ;  /* 0x0000000000007941 */ /* 0x000fea0003800200 */
.L_x_2:
[C---:B------:R-:W-:Y:S01]  /*03b0*/  FMUL R13, R12.reuse, 16777216 ;  /* 0x4b8000000c0d7820 */ /* 0x040fe20000400000 */
[----:B------:R-:W-:Y:S01]  /*03c0*/  FSETP.GEU.AND P0, PT, |R12|, 1.175494350822287508e-38, PT ;  /* 0x008000000c00780b */ /* 0x000fe20003f0e200 */
[----:B------:R-:W0:Y:S01]  /*03d0*/  LDC R25, c[0x0][0x384] ;  /* 0x0000e100ff197b82 */ /* 0x000e220000000800 */
[----:B------:R-:W-:Y:S02]  /*03e0*/  HFMA2 R26, -RZ, RZ, 0, 0 ;  /* 0x00000000ff1a7431 */ /* 0x000fe400000001ff */
[----:B------:R-:W-:-:S04]  /*03f0*/  FSEL R13, R13, R12, !P0 ;  /* 0x0000000c0d0d7208 */ /* 0x000fc80004000000 */
[----:B------:R-:W-:-:S04]  /*0400*/  SHF.R.U32.HI R13, RZ, 0x17, R13 ;  /* 0x00000017ff0d7819 */ /* 0x000fc8000001160d */
[----:B------:R-:W-:-:S04]  /*0410*/  LOP3.LUT R13, R13, 0xff, RZ, 0xc0, !PT ;  /* 0x000000ff0d0d7812 */ /* 0x000fc800078ec0ff */
[C---:B------:R-:W-:Y:S02]  /*0420*/  IADD3 R16, PT, PT, R13.reuse, -0x96, RZ ;  /* 0xffffff6a0d107810 */ /* 0x040fe40007ffe0ff */
[C---:B------:R-:W-:Y:S02]  /*0430*/  ISETP.NE.AND P1, PT, R13.reuse, 0xff, PT ;  /* 0x000000ff0d00780c */ /* 0x040fe40003f25270 */
[----:B------:R-:W-:Y:S02]  /*0440*/  @P0 IADD3 R16, PT, PT, R13, -0x7e, RZ ;  /* 0xffffff820d100810 */ /* 0x000fe40007ffe0ff */
[----:B------:R-:W-:Y:S02]  /*0450*/  FSETP.NEU.AND P0, PT, |R12|, RZ, PT ;  /* 0x000000ff0c00720b */ /* 0x000fe40003f0d200 */
[----:B------:R-:W-:-:S04]  /*0460*/  SEL R16, R16, RZ, P1 ;  /* 0x000000ff10107207 */ /* 0x000fc80000800000 */
[----:B------:R-:W-:-:S04]  /*0470*/  SEL R16, R16, RZ, P0 ;  /* 0x000000ff10107207 */ /* 0x000fc80000000000 */
[----:B------:R-:W-:Y:S02]  /*0480*/  IABS R13, R16 ;  /* 0x00000010000d7213 */ /* 0x000fe40000000000 */
[----:B------:R-:W-:Y:S02]  /*0490*/  IADD3 R12, PT, PT, R16, 0x1fc, RZ ;  /* 0x000001fc100c7810 */ /* 0x000fe40007ffe0ff */
[----:B------:R-:W-:Y:S02]  /*04a0*/  ISETP.GE.U32.AND P0, PT, R13, 0x65, PT ;  /* 0x000000650d00780c */ /* 0x000fe40003f06070 */
[----:B------:R-:W-:-:S05]  /*04b0*/  SHF.R.U32.HI R13, RZ, 0x2, R12 ;  /* 0x00000002ff0d7819 */ /* 0x000fca000001160c */
[C---:B------:R-:W-:Y:S01]  /*04c0*/  IMAD R12, R13.reuse, 0x1fd, R12 ;  /* 0x000001fd0d0c7824 */ /* 0x040fe200078e020c */
[----:B------:R-:W-:-:S04]  /*04d0*/  SHF.L.U32 R13, R13, 0x17, RZ ;  /* 0x000000170d0d7819 */ /* 0x000fc800000006ff */
[----:B------:R-:W-:Y:S02]  /*04e0*/  SEL R13, R13, 0x3f800000, P0 ;  /* 0x3f8000000d0d7807 */ /* 0x000fe40000000000 */
[----:B------:R-:W-:-:S04]  /*04f0*/  @!P0 IADD3 R12, PT, PT, R16, 0x7f, RZ ;  /* 0x0000007f100c8810 */ /* 0x000fc80007ffe0ff */
[----:B------:R-:W-:-:S05]  /*0500*/  SHF.L.U32 R12, R12, 0x17, RZ ;  /* 0x000000170c0c7819 */ /* 0x000fca00000006ff */
[----:B------:R-:W-:-:S04]  /*0510*/  FMUL R12, R12, 1 ;  /* 0x3f8000000c0c7820 */ /* 0x000fc80000400000 */
[----:B------:R-:W-:-:S04]  /*0520*/  FMUL R12, R13, R12 ;  /* 0x0000000c0d0c7220 */ /* 0x000fc80000400000 */
[----:B------:R-:W-:-:S04]  /*0530*/  FMUL R12, R13, R12 ;  /* 0x0000000c0d0c7220 */ /* 0x000fc80000400000 */
[----:B------:R-:W-:Y:S01]  /*0540*/  FMUL R12, R13, R12 ;  /* 0x0000000c0d0c7220 */ /* 0x000fe20000400000 */
[----:B0-----:R-:W-:Y:S06]  /*0550*/  @!P2 BRA `(.L_x_4) ;  /* 0x00000004009ca947 */ /* 0x001fec0003800000 */
[----:B------:R-:W-:Y:S02]  /*0560*/  MOV R26, RZ ;  /* 0x000000ff001a7202 */ /* 0x000fe40000000f00 */
[----:B------:R-:W-:Y:S02]  /*0570*/  MOV R24, R8 ;  /* 0x0000000800187202 */ /* 0x000fe40000000f00 */
[----:B------:R-:W-:-:S07]  /*0580*/  MOV R25, R7 ;  /* 0x0000000700197202 */ /* 0x000fce0000000f00 */
.L_x_5:
[C---:B------:R-:W-:Y:S02]  /*0590*/  IADD3 R19, PT, PT, R25.reuse, 0x7, RZ ;  /* 0x0000000719137810 */ /* 0x040fe40007ffe0ff */
[----:B------:R-:W-:-:S03]  /*05a0*/  IADD3 R21, PT, PT, R25, 0x6, RZ ;  /* 0x0000000619157810 */ /* 0x000fc60007ffe0ff */
[--C-:B------:R-:W-:Y:S01]  /*05b0*/  IMAD.WIDE.U32 R18, R19, 0x4, R14.reuse ;  /* 0x0000000413127825 */ /* 0x100fe200078e000e */
[C---:B------:R-:W-:Y:S02]  /*05c0*/  IADD3 R23, PT, PT, R25.reuse, 0x5, RZ ;  /* 0x0000000519177810 */ /* 0x040fe40007ffe0ff */
[----:B------:R-:W-:Y:S01]  /*05d0*/  IADD3 R17, PT, PT, R25, 0x4, RZ ;  /* 0x0000000419117810 */ /* 0x000fe20007ffe0ff */
[--C-:B------:R-:W-:Y:S01]  /*05e0*/  IMAD.WIDE.U32 R20, R21, 0x4, R14.reuse ;  /* 0x0000000415147825 */ /* 0x100fe200078e000e */
[----:B------:R0:W2:Y:S03]  /*05f0*/  LDG.E.CONSTANT R27, desc[UR6][R18.64] ;  /* 0x00000006121b7981 */ /* 0x0000a6000c1e9900 */
[--C-:B------:R-:W-:Y:S01]  /*0600*/  IMAD.WIDE.U32 R22, R23, 0x4, R14.reuse ;  /* 0x0000000417167825 */ /* 0x100fe200078e000e */
[----:B------:R1:W3:Y:S03]  /*0610*/  LDG.E.CONSTANT R29, desc[UR6][R20.64] ;  /* 0x00000006141d7981 */ /* 0x0002e6000c1e9900 */
[----:B------:R-:W-:Y:S01]  /*0620*/  IMAD.WIDE.U32 R16, R17, 0x4, R14 ;  /* 0x0000000411107825 */ /* 0x000fe200078e000e */
[----:B------:R-:W4:Y:S01]  /*0630*/  LDG.E.CONSTANT R13, desc[UR6][R22.64] ;  /* 0x00000006160d7981 */ /* 0x000f22000c1e9900 */
[----:B0-----:R-:W-:-:S03]  /*0640*/  IADD3 R19, PT, PT, R25, 0x3, RZ ;  /* 0x0000000319137810 */ /* 0x001fc60007ffe0ff */
[----:B------:R0:W5:Y:S01]  /*0650*/  LDG.E.CONSTANT R28, desc[UR6][R16.64] ;  /* 0x00000006101c7981 */ /* 0x000162000c1e9900 */
[----:B-1----:R-:W-:Y:S01]  /*0660*/  IADD3 R21, PT, PT, R25, 0x1, RZ ;  /* 0x0000000119157810 */ /* 0x002fe20007ffe0ff */
[----:B0-----:R-:W-:Y:S01]  /*0670*/  IMAD.WIDE.U32 R16, R19, 0x4, R14 ;  /* 0x0000000413107825 */ /* 0x001fe200078e000e */
[----:B------:R-:W-:-:S05]  /*0680*/  IADD3 R19, PT, PT, R25, 0x2, RZ ;  /* 0x0000000219137810 */ /* 0x000fca0007ffe0ff */
[--C-:B------:R-:W-:Y:S01]  /*0690*/  IMAD.WIDE.U32 R18, R19, 0x4, R14.reuse ;  /* 0x0000000413127825 */ /* 0x100fe200078e000e */
[----:B------:R-:W5:Y:S03]  /*06a0*/  LDG.E.CONSTANT R17, desc[UR6][R16.64] ;  /* 0x0000000610117981 */ /* 0x000f66000c1e9900 */
[----:B------:R-:W-:-:S04]  /*06b0*/  IMAD.WIDE.U32 R20, R21, 0x4, R14 ;  /* 0x0000000415147825 */ /* 0x000fc800078e000e */
[C---:B------:R-:W-:Y:S02]  /*06c0*/  IMAD.WIDE.U32 R22, R25.reuse, 0x4, R14 ;  /* 0x0000000419167825 */ /* 0x040fe400078e000e */
[----:B------:R-:W5:Y:S04]  /*06d0*/  LDG.E.CONSTANT R21, desc[UR6][R20.64] ;  /* 0x0000000614157981 */ /* 0x000f68000c1e9900 */
[----:B------:R0:W5:Y:S04]  /*06e0*/  LDG.E.CONSTANT R16, desc[UR6][R18.64] ;  /* 0x0000000612107981 */ /* 0x000168000c1e9900 */
[----:B------:R1:W5:Y:S01]  /*06f0*/  LDG.E.CONSTANT R20, desc[UR6][R22.64] ;  /* 0x0000000616147981 */ /* 0x000362000c1e9900 */
[----:B0-----:R-:W-:-:S05]  /*0700*/  IADD3 R19, PT, PT, R25, -0x1, RZ ;  /* 0xffffffff19137810 */ /* 0x001fca0007ffe0ff */
[----:B------:R-:W-:Y:S01]  /*0710*/  IMAD.WIDE.U32 R18, R19, 0x4, R14 ;  /* 0x0000000413127825 */ /* 0x000fe200078e000e */
[----:B-1----:R-:W-:-:S05]  /*0720*/  IADD3 R23, PT, PT, R25, -0x2, RZ ;  /* 0xfffffffe19177810 */ /* 0x002fca0007ffe0ff */
[----:B------:R-:W-:-:S06]  /*0730*/  IMAD.WIDE.U32 R22, R23, 0x4, R14 ;  /* 0x0000000417167825 */ /* 0x000fcc00078e000e */
[----:B------:R-:W5:Y:S01]  /*0740*/  LDG.E.CONSTANT R23, desc[UR6][R22.64] ;  /* 0x0000000616177981 */ /* 0x000f62000c1e9900 */
[----:B--2---:R-:W-:-:S04]  /*0750*/  FADD R27, R12, R27 ;  /* 0x0000001b0c1b7221 */ /* 0x004fc80000000000 */
[C---:B------:R-:W-:Y:S01]  /*0760*/  FADD R27, -R12.reuse, R27 ;  /* 0x0000001b0c1b7221 */ /* 0x040fe20000000100 */
[----:B---3--:R-:W-:-:S03]  /*0770*/  FADD R29, R12, R29 ;  /* 0x0000001d0c1d7221 */ /* 0x008fc60000000000 */
[----:B------:R-:W-:Y:S01]  /*0780*/  FADD R27, R27, R26 ;  /* 0x0000001a1b1b7221 */ /* 0x000fe20000000000 */
[C---:B------:R-:W-:Y:S01]  /*0790*/  FADD R26, -R12.reuse, R29 ;  /* 0x0000001d0c1a7221 */ /* 0x040fe20000000100 */
[----:B----4-:R-:W-:-:S03]  /*07a0*/  FADD R13, R12, R13 ;  /* 0x0000000d0c0d7221 */ /* 0x010fc60000000000 */
[----:B------:R-:W-:Y:S01]  /*07b0*/  FADD R26, R27, R26 ;  /* 0x0000001a1b1a7221 */ /* 0x000fe20000000000 */
[C---:B------:R-:W-:Y:S01]  /*07c0*/  FADD R13, -R12.reuse, R13 ;  /* 0x0000000d0c0d7221 */ /* 0x040fe20000000100 */
[----:B-----5:R-:W-:-:S03]  /*07d0*/  FADD R27, R12, R28 ;  /* 0x0000001c0c1b7221 */ /* 0x020fc60000000000 */
[----:B------:R-:W-:Y:S01]  /*07e0*/  FADD R26, R26, R13 ;  /* 0x0000000d1a1a7221 */ /* 0x000fe20000000000 */
[----:B------:R-:W-:Y:S01]  /*07f0*/  FADD R27, -R12, R27 ;  /* 0x0000001b0c1b7221 */ /* 0x000fe20000000100 */
[----:B------:R0:W2:Y:S01]  /*0800*/  LDG.E.CONSTANT R13, desc[UR6][R18.64] ;  /* 0x00000006120d7981 */ /* 0x0000a2000c1e9900 */
[C---:B------:R-:W-:Y:S02]  /*0810*/  IADD3 R29, PT, PT, R25.reuse, -0x3, RZ ;  /* 0xfffffffd191d7810 */ /* 0x040fe40007ffe0ff */
[----:B------:R-:W-:Y:S01]  /*0820*/  FADD R26, R26, R27 ;  /* 0x0000001b1a1a7221 */ /* 0x000fe20000000000 */
[----:B------:R-:W-:Y:S01]  /*0830*/  IADD3 R28, PT, PT, R25, -0x4, RZ ;  /* 0xfffffffc191c7810 */ /* 0x000fe20007ffe0ff */
[----:B------:R-:W-:-:S04]  /*0840*/  FADD R17, R12, R17 ;  /* 0x000000110c117221 */ /* 0x000fc80000000000 */
[----:B------:R-:W-:Y:S01]  /*0850*/  FADD R17, -R12, R17 ;  /* 0x000000110c117221 */ /* 0x000fe20000000100 */
[----:B0-----:R-:W-:-:S04]  /*0860*/  IMAD.WIDE.U32 R18, R28, 0x4, R14 ;  /* 0x000000041c127825 */ /* 0x001fc800078e000e */
[----:B------:R-:W-:Y:S01]  /*0870*/  FADD R26, R26, R17 ;  /* 0x000000111a1a7221 */ /* 0x000fe20000000000 */
[----:B------:R-:W-:Y:S01]  /*0880*/  FADD R27, R12, R16 ;  /* 0x000000100c1b7221 */ /* 0x000fe20000000000 */
[----:B------:R-:W-:-:S04]  /*0890*/  IMAD.WIDE.U32 R16, R29, 0x4, R14 ;  /* 0x000000041d107825 */ /* 0x000fc800078e000e */
[C---:B------:R-:W-:Y:S01]  /*08a0*/  FADD R21, R12.reuse, R21 ;  /* 0x000000150c157221 */ /* 0x040fe20000000000 */
[C---:B------:R-:W-:Y:S01]  /*08b0*/  IADD3 R28, PT, PT, R25.reuse, -0x5, RZ ;  /* 0xfffffffb191c7810 */ /* 0x040fe20007ffe0ff */
[C---:B------:R-:W-:Y:S01]  /*08c0*/  FADD R27, -R12.reuse, R27 ;  /* 0x0000001b0c1b7221 */ /* 0x040fe20000000100 */
[----:B------:R0:W3:Y:S01]  /*08d0*/  LDG.E.CONSTANT R22, desc[UR6][R18.64] ;  /* 0x0000000612167981 */ /* 0x0000e2000c1e9900 */
[----:B------:R-:W-:Y:S02]  /*08e0*/  FADD R21, -R12, R21 ;  /* 0x000000150c157221 */ /* 0x000fe40000000100 */
[----:B------:R-:W-:Y:S01]  /*08f0*/  FADD R26, R26, R27 ;  /* 0x0000001b1a1a7221 */ /* 0x000fe20000000000 */
[----:B------:R-:W-:Y:S01]  /*0900*/  FADD R27, R12, R20 ;  /* 0x000000140c1b7221 */ /* 0x000fe20000000000 */
[----:B------:R1:W4:Y:S02]  /*0910*/  LDG.E.CONSTANT R29, desc[UR6][R16.64] ;  /* 0x00000006101d7981 */ /* 0x000324000c1e9900 */
[----:B------:R-:W-:Y:S01]  /*0920*/  FADD R21, R26, R21 ;  /* 0x000000151a157221 */ /* 0x000fe20000000000 */
[----:B------:R-:W-:Y:S01]  /*0930*/  FADD R20, -R12, R27 ;  /* 0x0000001b0c147221 */ /* 0x000fe20000000100 */
[----:B0-----:R-:W-:Y:S01]  /*0940*/  IMAD.WIDE.U32 R18, R28, 0x4, R14 ;  /* 0x000000041c127825 */ /* 0x001fe200078e000e */
[----:B------:R-:W-:-:S04]  /*0950*/  IADD3 R27, PT, PT, R25, -0x6, RZ ;  /* 0xfffffffa191b7810 */ /* 0x000fc80007ffe0ff */
[----:B------:R0:W5:Y:S01]  /*0960*/  LDG.E.CONSTANT R28, desc[UR6][R18.64] ;  /* 0x00000006121c7981 */ /* 0x000162000c1e9900 */
[----:B------:R-:W-:Y:S01]  /*0970*/  IMAD.WIDE.U32 R26, R27, 0x4, R14 ;  /* 0x000000041b1a7825 */ /* 0x000fe200078e000e */
[----:B-1----:R-:W-:-:S05]  /*0980*/  IADD3 R17, PT, PT, R25, -0x8, RZ ;  /* 0xfffffff819117810 */ /* 0x002fca0007ffe0ff */
[----:B------:R-:W5:Y:S01]  /*0990*/  LDG.E.CONSTANT R27, desc[UR6][R26.64] ;  /* 0x000000061a1b7981 */ /* 0x000f62000c1e9900 */
[----:B0-----:R-:W-:Y:S01]  /*09a0*/  FADD R18, R21, R20 ;  /* 0x0000001415127221 */ /* 0x001fe20000000000 */
[----:B------:R-:W-:Y:S01]  /*09b0*/  IADD3 R21, PT, PT, R25, -0x7, RZ ;  /* 0xfffffff919157810 */ /* 0x000fe20007ffe0ff */
[----:B------:R-:W-:-:S04]  /*09c0*/  IMAD.WIDE.U32 R16, R17, 0x4, R14 ;  /* 0x0000000411107825 */ /* 0x000fc800078e000e */
[----:B------:R-:W-:Y:S02]  /*09d0*/  IMAD.WIDE.U32 R20, R21, 0x4, R14 ;  /* 0x0000000415147825 */ /* 0x000fe400078e000e */
[----:B------:R0:W5:Y:S04]  /*09e0*/  LDG.E.CONSTANT R17, desc[UR6][R16.64] ;  /* 0x0000000610117981 */ /* 0x000168000c1e9900 */
[----:B------:R-:W5:Y:S01]  /*09f0*/  LDG.E.CONSTANT R21, desc[UR6][R20.64] ;  /* 0x0000000614157981 */ /* 0x000f62000c1e9900 */
[----:B------:R-:W-:Y:S01]  /*0a00*/  FADD R23, R12, R23 ;  /* 0x000000170c177221 */ /* 0x000fe20000000000 */
[----:B------:R-:W-:-:S04]  /*0a10*/  IADD3 R24, PT, PT, R24, 0x10, RZ ;  /* 0x0000001018187810 */ /* 0x000fc80007ffe0ff */
[----:B------:R-:W-:Y:S02]  /*0a20*/  ISETP.NE.AND P0, PT, R24, RZ, PT ;  /* 0x000000ff1800720c */ /* 0x000fe40003f05270 */
[----:B------:R-:W-:Y:S01]  /*0a30*/  IADD3 R25, PT, PT, R25, -0x10, RZ ;  /* 0xfffffff019197810 */ /* 0x000fe20007ffe0ff */
[----:B--2---:R-:W-:-:S04]  /*0a40*/  FADD R13, R12, R13 ;  /* 0x0000000d0c0d7221 */ /* 0x004fc80000000000 */
[----:B------:R-:W-:-:S04]  /*0a50*/  FADD R13, -R12, R13 ;  /* 0x0000000d0c0d7221 */ /* 0x000fc80000000100 */
[----:B------:R-:W-:Y:S01]  /*0a60*/  FADD R13, R18, R13 ;  /* 0x0000000d120d7221 */ /* 0x000fe20000000000 */
[----:B------:R-:W-:-:S04]  /*0a70*/  FADD R18, -R12, R23 ;  /* 0x000000170c127221 */ /* 0x000fc80000000100 */
[----:B------:R-:W-:Y:S01]  /*0a80*/  FADD R13, R13, R18 ;  /* 0x000000120d0d7221 */ /* 0x000fe20000000000 */
[C---:B---3--:R-:W-:Y:S01]  /*0a90*/  FADD R19, R12.reuse, R22 ;  /* 0x000000160c137221 */ /* 0x048fe20000000000 */
[----:B----4-:R-:W-:-:S04]  /*0aa0*/  FADD R29, R12, R29 ;  /* 0x0000001d0c1d7221 */ /* 0x010fc80000000000 */
[C---:B------:R-:W-:Y:S01]  /*0ab0*/  FADD R18, -R12.reuse, R29 ;  /* 0x0000001d0c127221 */ /* 0x040fe20000000100 */
[----:B0-----:R-:W-:-:S03]  /*0ac0*/  FADD R16, -R12, R19 ;  /* 0x000000130c107221 */ /* 0x001fc60000000100 */
[----:B------:R-:W-:Y:S01]  /*0ad0*/  FADD R13, R13, R18 ;  /* 0x000000120d0d7221 */ /* 0x000fe20000000000 */
[----:B-----5:R-:W-:-:S03]  /*0ae0*/  FADD R19, R12, R28 ;  /* 0x0000001c0c137221 */ /* 0x020fc60000000000 */
[----:B------:R-:W-:Y:S01]  /*0af0*/  FADD R13, R13, R16 ;  /* 0x000000100d0d7221 */ /* 0x000fe20000000000 */
[C---:B------:R-:W-:Y:S01]  /*0b00*/  FADD R16, -R12.reuse, R19 ;  /* 0x000000130c107221 */ /* 0x040fe20000000100 */
[----:B------:R-:W-:-:S03]  /*0b10*/  FADD R27, R12, R27 ;  /* 0x0000001b0c1b7221 */ /* 0x000fc60000000000 */
[----:B------:R-:W-:Y:S01]  /*0b20*/  FADD R13, R13, R16 ;  /* 0x000000100d0d7221 */ /* 0x000fe20000000000 */
[----:B------:R-:W-:-:S04]  /*0b30*/  FADD R16, -R12, R27 ;  /* 0x0000001b0c107221 */ /* 0x000fc80000000100 */
[----:B------:R-:W-:Y:S01]  /*0b40*/  FADD R13, R13, R16 ;  /* 0x000000100d0d7221 */ /* 0x000fe20000000000 */
[C---:B------:R-:W-:Y:S01]  /*0b50*/  FADD R17, R12.reuse, R17 ;  /* 0x000000110c117221 */ /* 0x040fe20000000000 */
[----:B------:R-:W-:-:S04]  /*0b60*/  FADD R21, R12, R21 ;  /* 0x000000150c157221 */ /* 0x000fc80000000000 */
[C---:B------:R-:W-:Y:S01]  /*0b70*/  FADD R16, -R12.reuse, R21 ;  /* 0x000000150c107221 */ /* 0x040fe20000000100 */
[----:B------:R-:W-:-:S03]  /*0b80*/  FADD R26, -R12, R17 ;  /* 0x000000110c1a7221 */ /* 0x000fc60000000100 */
[----:B------:R-:W-:-:S04]  /*0b90*/  FADD R13, R13, R16 ;  /* 0x000000100d0d7221 */ /* 0x000fc80000000000 */
[----:B------:R-:W-:Y:S01]  /*0ba0*/  FADD R26, R13, R26 ;  /* 0x0000001a0d1a7221 */ /* 0x000fe20000000000 */
[----:B------:R-:W-:Y:S06]  /*0bb0*/  @P0 BRA `(.L_x_5) ;  /* 0xfffffff800740947 */ /* 0x000fec000383ffff */
[----:B------:R-:W-:-:S07]  /*0bc0*/  IADD3 R25, PT, PT, R25, 0x8, RZ ;  /* 0x0000000819197810 */ /* 0x000fce0007ffe0ff */
.L_x_4:
[----:B------:R-:W-:-:S13]  /*0bd0*/  ISETP.NE.AND P0, PT, R3, RZ, PT ;  /* 0x000000ff0300720c */ /* 0x000fda0003f05270 */
[----:B------:R-:W-:Y:S05]  /*0be0*/  @!P0 BRA `(.L_x_6) ;  /* 0x0000000400948947 */ /* 0x000fea0003800000 */
[----:B------:R-:W-:Y:S02]  /*0bf0*/  ISETP.GE.U32.AND P0, PT, R9, 0x7, PT ;  /* 0x000000070900780c */ /* 0x000fe40003f06070 */
[----:B------:R-:W-:-:S11]  /*0c00*/  ISETP.NE.AND P1, PT, R5, RZ, PT ;  /* 0x000000ff0500720c */ /* 0x000fd60003f25270 */
[----:B------:R-:W-:Y:S05]  /*0c10*/  @!P0 BRA `(.L_x_7) ;  /* 0x0000000000c08947 */ /* 0x000fea0003800000 */
[C---:B------:R-:W-:Y:S02]  /*0c20*/  IADD3 R19, PT, PT, R25.reuse, -0x1, RZ ;  /* 0xffffffff19137810 */ /* 0x040fe40007ffe0ff */
[C---:B------:R-:W-:Y:S02]  /*0c30*/  IADD3 R17, PT, PT, R25.reuse, -0x2, RZ ;  /* 0xfffffffe19117810 */ /* 0x040fe40007ffe0ff */
[----:B------:R-:W-:Y:S01]  /*0c40*/  IADD3 R23, PT, PT, R25, -0x3, RZ ;  /* 0xfffffffd19177810 */ /* 0x000fe20007ffe0ff */
[----:B------:R-:W-:Y:S01]  /*0c50*/  IMAD.WIDE.U32 R18, R19, 0x4, R14 ;  /* 0x0000000413127825 */ /* 0x000fe200078e000e */
[----:B------:R-:W-:-:S03]  /*0c60*/  IADD3 R21, PT, PT, R25, -0x4, RZ ;  /* 0xfffffffc19157810 */ /* 0x000fc60007ffe0ff */
[--C-:B------:R-:W-:Y:S01]  /*0c70*/  IMAD.WIDE.U32 R16, R17, 0x4, R14.reuse ;  /* 0x0000000411107825 */ /* 0x100fe200078e000e */
[----:B------:R0:W2:Y:S03]  /*0c80*/  LDG.E.CONSTANT R13, desc[UR6][R18.64] ;  /* 0x00000006120d7981 */ /* 0x0000a6000c1e9900 */
[--C-:B------:R-:W-:Y:S01]  /*0c90*/  IMAD.WIDE.U32 R22, R23, 0x4, R14.reuse ;  /* 0x0000000417167825 */ /* 0x100fe200078e000e */
[----:B------:R1:W3:Y:S01]  /*0ca0*/  LDG.E.CONSTANT R27, desc[UR6][R16.64] ;  /* 0x00000006101b7981 */ /* 0x0002e2000c1e9900 */
[----:B------:R-:W-:Y:S02]  /*0cb0*/  IADD3 R29, PT, PT, R25, -0x5, RZ ;  /* 0xfffffffb191d7810 */ /* 0x000fe40007ffe0ff */
[----:B------:R-:W-:Y:S01]  /*0cc0*/  IMAD.WIDE.U32 R20, R21, 0x4, R14 ;  /* 0x0000000415147825 */ /* 0x000fe200078e000e */
[----:B------:R4:W5:Y:S01]  /*0cd0*/  LDG.E.CONSTANT R24, desc[UR6][R22.64] ;  /* 0x0000000616187981 */ /* 0x000962000c1e9900 */
[----:B0-----:R-:W-:-:S02]  /*0ce0*/  IADD3 R19, PT, PT, R25, -0x6, RZ ;  /* 0xfffffffa19137810 */ /* 0x001fc40007ffe0ff */
[--C-:B------:R-:W-:Y:S02]  /*0cf0*/  IMAD.WIDE.U32 R28, R29, 0x4, R14.reuse ;  /* 0x000000041d1c7825 */ /* 0x100fe400078e000e */
[----:B------:R0:W5:Y:S01]  /*0d00*/  LDG.E.CONSTANT R21, desc[UR6][R20.64] ;  /* 0x0000000614157981 */ /* 0x000162000c1e9900 */
[----:B-1----:R-:W-:Y:S01]  /*0d10*/  IADD3 R17, PT, PT, R25, -0x7, RZ ;  /* 0xfffffff919117810 */ /* 0x002fe20007ffe0ff */
[--C-:B------:R-:W-:Y:S02]  /*0d20*/  IMAD.WIDE.U32 R18, R19, 0x4, R14.reuse ;  /* 0x0000000413127825 */ /* 0x100fe400078e000e */
[----:B------:R-:W5:Y:S01]  /*0d30*/  LDG.E.CONSTANT R29, desc[UR6][R28.64] ;  /* 0x000000061c1d7981 */ /* 0x000f62000c1e9900 */
[----:B------:R-:W-:Y:S01]  /*0d40*/  IADD3 R25, PT, PT, R25, -0x8, RZ ;  /* 0xfffffff819197810 */ /* 0x000fe20007ffe0ff */
[--C-:B------:R-:W-:Y:S02]  /*0d50*/  IMAD.WIDE.U32 R16, R17, 0x4, R14.reuse ;  /* 0x0000000411107825 */ /* 0x100fe400078e000e */
[----:B------:R1:W5:Y:S02]  /*0d60*/  LDG.E.CONSTANT R19, desc[UR6][R18.64] ;  /* 0x0000000612137981 */ /* 0x000364000c1e9900 */
[----:B----4-:R-:W-:-:S02]  /*0d70*/  IMAD.WIDE.U32 R22, R25, 0x4, R14 ;  /* 0x0000000419167825 */ /* 0x010fc400078e000e */
[----:B------:R4:W4:Y:S04]  /*0d80*/  LDG.E.CONSTANT R17, desc[UR6][R16.64] ;  /* 0x0000000610117981 */ /* 0x000928000c1e9900 */
[----:B------:R-:W4:Y:S01]  /*0d90*/  LDG.E.CONSTANT R23, desc[UR6][R22.64] ;  /* 0x0000000616177981 */ /* 0x000f22000c1e9900 */
[C---:B--2---:R-:W-:Y:S01]  /*0da0*/  FADD R13, R12.reuse, R13 ;  /* 0x0000000d0c0d7221 */ /* 0x044fe20000000000 */
[----:B---3--:R-:W-:-:S03]  /*0db0*/  FADD R27, R12, R27 ;  /* 0x0000001b0c1b7221 */ /* 0x008fc60000000000 */
[C---:B------:R-:W-:Y:S01]  /*0dc0*/  FADD R13, -R12.reuse, R13 ;  /* 0x0000000d0c0d7221 */ /* 0x040fe20000000100 */
[----:B0-----:R-:W-:-:S03]  /*0dd0*/  FADD R20, -R12, R27 ;  /* 0x0000001b0c147221 */ /* 0x001fc60000000100 */
[----:B------:R-:W-:Y:S01]  /*0de0*/  FADD R13, R26, R13 ;  /* 0x0000000d1a0d7221 */ /* 0x000fe20000000000 */
[----:B-----5:R-:W-:-:S03]  /*0df0*/  FADD R27, R12, R24 ;  /* 0x000000180c1b7221 */ /* 0x020fc60000000000 */
[----:B------:R-:W-:Y:S01]  /*0e00*/  FADD R13, R13, R20 ;  /* 0x000000140d0d7221 */ /* 0x000fe20000000000 */
[C---:B-1----:R-:W-:Y:S01]  /*0e10*/  FADD R18, -R12.reuse, R27 ;  /* 0x0000001b0c127221 */ /* 0x042fe20000000100 */
[C---:B------:R-:W-:Y:S01]  /*0e20*/  FADD R21, R12.reuse, R21 ;  /* 0x000000150c157221 */ /* 0x040fe20000000000 */
[C---:B------:R-:W-:Y:S02]  /*0e30*/  FADD R29, R12.reuse, R29 ;  /* 0x0000001d0c1d7221 */ /* 0x040fe40000000000 */
[----:B------:R-:W-:Y:S01]  /*0e40*/  FADD R13, R13, R18 ;  /* 0x000000120d0d7221 */ /* 0x000fe20000000000 */
[C---:B----4-:R-:W-:Y:S01]  /*0e50*/  FADD R16, -R12.reuse, R21 ;  /* 0x000000150c107221 */ /* 0x050fe20000000100 */
[----:B------:R-:W-:-:S03]  /*0e60*/  FADD R19, R12, R19 ;  /* 0x000000130c137221 */ /* 0x000fc60000000000 */
[----:B------:R-:W-:Y:S01]  /*0e70*/  FADD R13, R13, R16 ;  /* 0x000000100d0d7221 */ /* 0x000fe20000000000 */
[C---:B------:R-:W-:Y:S01]  /*0e80*/  FADD R16, -R12.reuse, R29 ;  /* 0x0000001d0c107221 */ /* 0x040fe20000000100 */
[----:B------:R-:W-:-:S03]  /*0e90*/  FADD R17, R12, R17 ;  /* 0x000000110c117221 */ /* 0x000fc60000000000 */
[----:B------:R-:W-:Y:S01]  /*0ea0*/  FADD R13, R13, R16 ;  /* 0x000000100d0d7221 */ /* 0x000fe20000000000 */
[C---:B------:R-:W-:Y:S01]  /*0eb0*/  FADD R16, -R12.reuse, R19 ;  /* 0x000000130c107221 */ /* 0x040fe20000000100 */
[C---:B------:R-:W-:Y:S01]  /*0ec0*/  FADD R18, -R12.reuse, R17 ;  /* 0x000000110c127221 */ /* 0x040fe20000000100 */
[C---:B------:R-:W-:Y:S02]  /*0ed0*/  FADD R23, R12.reuse, R23 ;  /* 0x000000170c177221 */ /* 0x040fe40000000000 */
[----:B------:R-:W-:Y:S02]  /*0ee0*/  FADD R13, R13, R16 ;  /* 0x000000100d0d7221 */ /* 0x000fe40000000000 */
[----:B------:R-:W-:Y:S02]  /*0ef0*/  FADD R26, -R12, R23 ;  /* 0x000000170c1a7221 */ /* 0x000fe40000000100 */
[----:B------:R-:W-:-:S04]  /*0f00*/  FADD R13, R13, R18 ;  /* 0x000000120d0d7221 */ /* 0x000fc80000000000 */
[----:B------:R-:W-:-:S07]  /*0f10*/  FADD R26, R13, R26 ;  /* 0x0000001a0d1a7221 */ /* 0x000fce0000000000 */
.L_x_7:
        /* <DEDUP_REMOVED lines=9> */
[--C-:B------:R-:W-:Y:S02]  /*0fb0*/  IMAD.WIDE.U32 R18, R19, 0x4, R14.reuse ;  /* 0x0000000413127825 */ /* 0x100fe400078e000e */
[----:B------:R-:W2:Y:S02]  /*0fc0*/  LDG.E.CONSTANT R21, desc[UR6][R20.64] ;  /* 0x0000000614157981 */ /* 0x000ea4000c1e9900 */
[--C-:B------:R-:W-:Y:S02]  /*0fd0*/  IMAD.WIDE.U32 R16, R17, 0x4, R14.reuse ;  /* 0x0000000411107825 */ /* 0x100fe400078e000e */
[----:B------:R-:W3:Y:S02]  /*0fe0*/  LDG.E.CONSTANT R19, desc[UR6][R18.64] ;  /* 0x0000000612137981 */ /* 0x000ee4000c1e9900 */
[----:B------:R-:W-:Y:S02]  /*0ff0*/  IMAD.WIDE.U32 R22, R25, 0x4, R14 ;  /* 0x0000000419167825 */ /* 0x000fe400078e000e */
[----:B------:R-:W4:Y:S04]  /*1000*/  LDG.E.CONSTANT R17, desc[UR6][R16.64] ;  /* 0x0000000610117981 */ /* 0x000f28000c1e9900 */
[----:B------:R-:W5:Y:S01]  /*1010*/  LDG.E.CONSTANT R23, desc[UR6][R22.64] ;  /* 0x0000000616177981 */ /* 0x000f62000c1e9900 */
[----:B--2---:R-:W-:-:S04]  /*1020*/  FADD R13, R12, R21 ;  /* 0x000000150c0d7221 */ /* 0x004fc80000000000 */
[C---:B------:R-:W-:Y:S01]  /*1030*/  FADD R13, -R12.reuse, R13 ;  /* 0x0000000d0c0d7221 */ /* 0x040fe20000000100 */
[C---:B---3--:R-:W-:Y:S01]  /*1040*/  FADD R27, R12.reuse, R19 ;  /* 0x000000130c1b7221 */ /* 0x048fe20000000000 */
[----:B----4-:R-:W-:Y:S02]  /*1050*/  FADD R29, R12, R17 ;  /* 0x000000110c1d7221 */ /* 0x010fe40000000000 */
[----:B------:R-:W-:Y:S01]  /*1060*/  FADD R13, R26, R13 ;  /* 0x0000000d1a0d7221 */ /* 0x000fe20000000000 */
[C---:B------:R-:W-:Y:S01]  /*1070*/  FADD R20, -R12.reuse, R27 ;  /* 0x0000001b0c147221 */ /* 0x040fe20000000100 */
[C---:B------:R-:W-:Y:S01]  /*1080*/  FADD R24, -R12.reuse, R29 ;  /* 0x0000001d0c187221 */ /* 0x040fe20000000100 */
[C---:B-----5:R-:W-:Y:S02]  /*1090*/  FADD R19, R12.reuse, R23 ;  /* 0x000000170c137221 */ /* 0x060fe40000000000 */
[----:B------:R-:W-:Y:S02]  /*10a0*/  FADD R13, R13, R20 ;  /* 0x000000140d0d7221 */ /* 0x000fe40000000000 */
[----:B------:R-:W-:-:S02]  /*10b0*/  FADD R26, -R12, R19 ;  /* 0x000000130c1a7221 */ /* 0x000fc40000000100 */
[----:B------:R-:W-:-:S04]  /*10c0*/  FADD R13, R13, R24 ;  /* 0x000000180d0d7221 */ /* 0x000fc80000000000 */
[----:B------:R-:W-:-:S07]  /*10d0*/  FADD R26, R13, R26 ;  /* 0x0000001a0d1a7221 */ /* 0x000fce0000000000 */
.L_x_8:
[----:B------:R-:W-:Y:S05]  /*10e0*/  @!P1 BRA `(.L_x_6) ;  /* 0x0000000000549947 */ /* 0x000fea0003800000 */
[----:B------:R-:W-:-:S05]  /*10f0*/  IADD3 R17, PT, PT, R25, -0x1, RZ ;  /* 0xffffffff19117810 */ /* 0x000fca0007ffe0ff */
[----:B------:R-:W-:-:S06]  /*1100*/  IMAD.WIDE.U32 R16, R17, 0x4, R14 ;  /* 0x0000000411107825 */ /* 0x000fcc00078e000e */
[----:B------:R-:W2:Y:S01]  /*1110*/  LDG.E.CONSTANT R17, desc[UR6][R16.64] ;  /* 0x0000000610117981 */ /* 0x000ea2000c1e9900 */
[----:B------:R-:W-:Y:S01]  /*1120*/  ISETP.NE.AND P0, PT, R6, 0x1, PT ;  /* 0x000000010600780c */ /* 0x000fe20003f05270 */
[----:B--2---:R-:W-:-:S04]  /*1130*/  FADD R13, R12, R17 ;  /* 0x000000110c0d7221 */ /* 0x004fc80000000000 */
[----:B------:R-:W-:-:S04]  /*1140*/  FADD R13, -R12, R13 ;  /* 0x0000000d0c0d7221 */ /* 0x000fc80000000100 */
[----:B------:R-:W-:-:S04]  /*1150*/  FADD R26, R26, R13 ;  /* 0x0000000d1a1a7221 */ /* 0x000fc80000000000 */
[----:B------:R-:W-:Y:S05]  /*1160*/  @!P0 BRA `(.L_x_6) ;  /* 0x0000000000348947 */ /* 0x000fea0003800000 */
[----:B------:R-:W-:Y:S02]  /*1170*/  ISETP.NE.AND P0, PT, R6, 0x2, PT ;  /* 0x000000020600780c */ /* 0x000fe40003f05270 */
[----:B------:R-:W-:-:S05]  /*1180*/  IADD3 R17, PT, PT, R25, -0x2, RZ ;  /* 0xfffffffe19117810 */ /* 0x000fca0007ffe0ff */
[----:B------:R-:W-:-:S06]  /*1190*/  IMAD.WIDE.U32 R16, R17, 0x4, R14 ;  /* 0x0000000411107825 */ /* 0x000fcc00078e000e */
[----:B------:R-:W-:Y:S01]  /*11a0*/  @P0 IADD3 R19, PT, PT, R25, -0x3, RZ ;  /* 0xfffffffd19130810 */ /* 0x000fe20007ffe0ff */
[----:B------:R-:W2:Y:S04]  /*11b0*/  LDG.E.CONSTANT R17, desc[UR6][R16.64] ;  /* 0x0000000610117981 */ /* 0x000ea8000c1e9900 */
[----:B------:R-:W-:-:S06]  /*11c0*/  @P0 IMAD.WIDE.U32 R18, R19, 0x4, R14 ;  /* 0x0000000413120825 */ /* 0x000fcc00078e000e */
[----:B------:R-:W3:Y:S01]  /*11d0*/  @P0 LDG.E.CONSTANT R19, desc[UR6][R18.64] ;  /* 0x0000000612130981 */ /* 0x000ee2000c1e9900 */
[----:B--2---:R-:W-:-:S04]  /*11e0*/  FADD R13, R12, R17 ;  /* 0x000000110c0d7221 */ /* 0x004fc80000000000 */
[----:B------:R-:W-:-:S04]  /*11f0*/  FADD R13, -R12, R13 ;  /* 0x0000000d0c0d7221 */ /* 0x000fc80000000100 */
[----:B------:R-:W-:Y:S01]  /*1200*/  FADD R26, R26, R13 ;  /* 0x0000000d1a1a7221 */ /* 0x000fe20000000000 */
[----:B---3--:R-:W-:-:S04]  /*1210*/  @P0 FADD R21, R12, R19 ;  /* 0x000000130c150221 */ /* 0x008fc80000000000 */
[----:B------:R-:W-:-:S04]  /*1220*/  @P0 FADD R21, -R12, R21 ;  /* 0x000000150c150221 */ /* 0x000fc80000000100 */
[----:B------:R-:W-:-:S07]  /*1230*/  @P0 FADD R26, R26, R21 ;  /* 0x000000151a1a0221 */ /* 0x000fce0000000000 */
.L_x_6:
[----:B------:R-:W0:Y:S02]  /*1240*/  LDC.64 R12, c[0x0][0x390] ;  /* 0x0000e400ff0c7b82 */ /* 0x000e240000000a00 */
[----:B0-----:R-:W-:-:S05]  /*1250*/  IMAD.WIDE R12, R11, 0x4, R12 ;  /* 0x000000040b0c7825 */ /* 0x001fca00078e020c */
[----:B------:R0:W-:Y:S01]  /*1260*/  STG.E desc[UR6][R12.64], R26 ;  /* 0x0000001a0c007986 */ /* 0x0001e2000c101906 */
[----:B------:R-:W-:Y:S05]  /*1270*/  @!P3 BRA `(.L_x_9) ;  /* 0xffffffec00f0b947 */ /* 0x000fea000383ffff */
[----:B------:R-:W-:Y:S05]  /*1280*/  EXIT ;  /* 0x000000000000794d */ /* 0x000fea0003800000 */
        .weak           $__internal_0_$__cuda_sm3x_div_rn_noftz_f32_slowpath
        .type           $__internal_0_$__cuda_sm3x_div_rn_noftz_f32_slowpath,@function
        .size           $__internal_0_$__cuda_sm3x_div_rn_noftz_f32_slowpath,(.L_x_24 - $__internal_0_$__cuda_sm3x_div_rn_noftz_f32_slowpath)
$__internal_0_$__cuda_sm3x_div_rn_noftz_f32_slowpath:
[----:B------:R-:W-:Y:S01]  /*1290*/  SHF.R.U32.HI R17, RZ, 0x17, R4 ;  /* 0x00000017ff117819 */ /* 0x000fe20000011604 */
[----:B------:R-:W-:Y:S01]  /*12a0*/  BSSY.RECONVERGENT B1, `(.L_x_10) ;  /* 0x0000064000017945 */ /* 0x000fe20003800200 */
[----:B------:R-:W-:Y:S02]  /*12b0*/  SHF.R.U32.HI R12, RZ, 0x17, R13 ;  /* 0x00000017ff0c7819 */ /* 0x000fe4000001160d */
[----:B------:R-:W-:Y:S02]  /*12c0*/  LOP3.LUT R17, R17, 0xff, RZ, 0xc0, !PT ;  /* 0x000000ff11117812 */ /* 0x000fe400078ec0ff */
[----:B------:R-:W-:Y:S02]  /*12d0*/  LOP3.LUT R21, R12, 0xff, RZ, 0xc0, !PT ;  /* 0x000000ff0c157812 */ /* 0x000fe400078ec0ff */
[----:B------:R-:W-:Y:S02]  /*12e0*/  IADD3 R20, PT, PT, R17, -0x1, RZ ;  /* 0xffffffff11147810 */ /* 0x000fe40007ffe0ff */
[----:B------:R-:W-:-:S02]  /*12f0*/  IADD3 R22, PT, PT, R21, -0x1, RZ ;  /* 0xffffffff15167810 */ /* 0x000fc40007ffe0ff */
[----:B------:R-:W-:Y:S02]  /*1300*/  ISETP.GT.U32.AND P0, PT, R20, 0xfd, PT ;  /* 0x000000fd1400780c */ /* 0x000fe40003f04070 */
[----:B------:R-:W-:Y:S02]  /*1310*/  MOV R12, R13 ;  /* 0x0000000d000c7202 */ /* 0x000fe40000000f00 */
[----:B------:R-:W-:Y:S02]  /*1320*/  ISETP.GT.U32.OR P0, PT, R22, 0xfd, P0 ;  /* 0x000000fd1600780c */ /* 0x000fe40000704470 */
[----:B------:R-:W-:-:S11]  /*1330*/  MOV R19, R4 ;  /* 0x0000000400137202 */ /* 0x000fd60000000f00 */
[----:B------:R-:W-:Y:S01]  /*1340*/  @!P0 MOV R18, RZ ;  /* 0x000000ff00128202 */ /* 0x000fe20000000f00 */
[----:B------:R-:W-:Y:S06]  /*1350*/  @!P0 BRA `(.L_x_11) ;  /* 0x00000000005c8947 */ /* 0x000fec0003800000 */
[----:B------:R-:W-:Y:S02]  /*1360*/  FSETP.GTU.FTZ.AND P1, PT, |R4|, +INF , PT ;  /* 0x7f8000000400780b */ /* 0x000fe40003f3c200 */
[----:B------:R-:W-:-:S04]  /*1370*/  FSETP.GTU.FTZ.AND P0, PT, |R13|, +INF , PT ;  /* 0x7f8000000d00780b */ /* 0x000fc80003f1c200 */
[----:B------:R-:W-:-:S13]  /*1380*/  PLOP3.LUT P0, PT, P0, P1, PT, 0xf8, 0x8f ;  /* 0x00000000008f781c */ /* 0x000fda0000703f70 */
[----:B------:R-:W-:Y:S05]  /*1390*/  @P0 BRA `(.L_x_12) ;  /* 0x00000004004c0947 */ /* 0x000fea0003800000 */
[----:B------:R-:W-:-:S13]  /*13a0*/  LOP3.LUT P0, RZ, R19, 0x7fffffff, R12, 0xc8, !PT ;  /* 0x7fffffff13ff7812 */ /* 0x000fda000780c80c */
[----:B------:R-:W-:Y:S05]  /*13b0*/  @!P0 BRA `(.L_x_13) ;  /* 0x00000004003c8947 */ /* 0x000fea0003800000 */
[C---:B------:R-:W-:Y:S02]  /*13c0*/  FSETP.NEU.FTZ.AND P4, PT, |R13|.reuse, +INF , PT ;  /* 0x7f8000000d00780b */ /* 0x040fe40003f9d200 */
[----:B------:R-:W-:Y:S02]  /*13d0*/  FSETP.NEU.FTZ.AND P1, PT, |R4|, +INF , PT ;  /* 0x7f8000000400780b */ /* 0x000fe40003f3d200 */
[----:B------:R-:W-:-:S11]  /*13e0*/  FSETP.NEU.FTZ.AND P0, PT, |R13|, +INF , PT ;  /* 0x7f8000000d00780b */ /* 0x000fd60003f1d200 */
[----:B------:R-:W-:Y:S05]  /*13f0*/  @!P1 BRA !P4, `(.L_x_13) ;  /* 0x00000004002c9947 */ /* 0x000fea0006000000 */
[----:B------:R-:W-:-:S04]  /*1400*/  LOP3.LUT P4, RZ, R12, 0x7fffffff, RZ, 0xc0, !PT ;  /* 0x7fffffff0cff7812 */ /* 0x000fc8000788c0ff */
[----:B------:R-:W-:-:S13]  /*1410*/  PLOP3.LUT P1, PT, P1, P4, PT, 0x2f, 0xf2 ;  /* 0x0000000000f2781c */ /* 0x000fda0000f28577 */
[----:B------:R-:W-:Y:S05]  /*1420*/  @P1 BRA `(.L_x_14) ;  /* 0x0000000400181947 */ /* 0x000fea0003800000 */
[----:B------:R-:W-:-:S04]  /*1430*/  LOP3.LUT P1, RZ, R19, 0x7fffffff, RZ, 0xc0, !PT ;  /* 0x7fffffff13ff7812 */ /* 0x000fc8000782c0ff */
[----:B------:R-:W-:-:S13]  /*1440*/  PLOP3.LUT P0, PT, P0, P1, PT, 0x2f, 0xf2 ;  /* 0x0000000000f2781c */ /* 0x000fda0000702577 */
[----:B------:R-:W-:Y:S05]  /*1450*/  @P0 BRA `(.L_x_15) ;  /* 0x0000000400000947 */ /* 0x000fea0003800000 */
[----:B------:R-:W-:Y:S02]  /*1460*/  ISETP.GE.AND P0, PT, R22, RZ, PT ;  /* 0x000000ff1600720c */ /* 0x000fe40003f06270 */
[----:B------:R-:W-:-:S11]  /*1470*/  ISETP.GE.AND P1, PT, R20, RZ, PT ;  /* 0x000000ff1400720c */ /* 0x000fd60003f26270 */
[----:B------:R-:W-:Y:S01]  /*1480*/  @P0 MOV R18, RZ ;  /* 0x000000ff00120202 */ /* 0x000fe20000000f00 */
[----:B------:R-:W-:Y:S01]  /*1490*/  @!P0 FFMA R12, R13, 1.84467440737095516160e+19, RZ ;  /* 0x5f8000000d0c8823 */ /* 0x000fe200000000ff */
[----:B------:R-:W-:Y:S01]  /*14a0*/  @!P0 MOV R18, 0xffffffc0 ;  /* 0xffffffc000128802 */ /* 0x000fe20000000f00 */
[----:B------:R-:W-:-:S03]  /*14b0*/  @!P1 FFMA R19, R4, 1.84467440737095516160e+19, RZ ;  /* 0x5f80000004139823 */ /* 0x000fc600000000ff */
[----:B------:R-:W-:-:S07]  /*14c0*/  @!P1 IADD3 R18, PT, PT, R18, 0x40, RZ ;  /* 0x0000004012129810 */ /* 0x000fce0007ffe0ff */
.L_x_11:
[----:B------:R-:W-:Y:S01]  /*14d0*/  LEA R20, R17, 0xc0800000, 0x17 ;  /* 0xc080000011147811 */ /* 0x000fe200078eb8ff */
[----:B------:R-:W-:Y:S01]  /*14e0*/  BSSY.RECONVERGENT B2, `(.L_x_16) ;  /* 0x0000036000027945 */ /* 0x000fe20003800200 */
[----:B------:R-:W-:Y:S02]  /*14f0*/  IADD3 R21, PT, PT, R21, -0x7f, RZ ;  /* 0xffffff8115157810 */ /* 0x000fe40007ffe0ff */
[----:B------:R-:W-:-:S03]  /*1500*/  IADD3 R22, PT, PT, -R20, R19, RZ ;  /* 0x0000001314167210 */ /* 0x000fc60007ffe1ff */
[C---:B------:R-:W-:Y:S01]  /*1510*/  IMAD R12, R21.reuse, -0x800000, R12 ;  /* 0xff800000150c7824 */ /* 0x040fe200078e020c */
[----:B------:R-:W0:Y:S01]  /*1520*/  MUFU.RCP R13, R22 ;  /* 0x00000016000d7308 */ /* 0x000e220000001000 */
[----:B------:R-:W-:Y:S01]  /*1530*/  FADD.FTZ R19, -R22, -RZ ;  /* 0x800000ff16137221 */ /* 0x000fe20000010100 */
[----:B------:R-:W-:-:S04]  /*1540*/  IADD3 R21, PT, PT, R21, 0x7f, -R17 ;  /* 0x0000007f15157810 */ /* 0x000fc80007ffe811 */
[----:B------:R-:W-:Y:S01]  /*1550*/  IADD3 R21, PT, PT, R21, R18, RZ ;  /* 0x0000001215157210 */ /* 0x000fe20007ffe0ff */
[----:B0-----:R-:W-:-:S04]  /*1560*/  FFMA R20, R13, R19, 1 ;  /* 0x3f8000000d147423 */ /* 0x001fc80000000013 */
[----:B------:R-:W-:-:S04]  /*1570*/  FFMA R13, R13, R20, R13 ;  /* 0x000000140d0d7223 */ /* 0x000fc8000000000d */
[----:B------:R-:W-:-:S04]  /*1580*/  FFMA R20, R12, R13, RZ ;  /* 0x0000000d0c147223 */ /* 0x000fc800000000ff */
[----:B------:R-:W-:-:S04]  /*1590*/  FFMA R23, R19, R20, R12 ;  /* 0x0000001413177223 */ /* 0x000fc8000000000c */
[----:B------:R-:W-:-:S04]  /*15a0*/  FFMA R20, R13, R23, R20 ;  /* 0x000000170d147223 */ /* 0x000fc80000000014 */
[----:B------:R-:W-:-:S04]  /*15b0*/  FFMA R19, R19, R20, R12 ;  /* 0x0000001413137223 */ /* 0x000fc8000000000c */
[----:B------:R-:W-:-:S05]  /*15c0*/  FFMA R12, R13, R19, R20 ;  /* 0x000000130d0c7223 */ /* 0x000fca0000000014 */
[----:B------:R-:W-:-:S04]  /*15d0*/  SHF.R.U32.HI R17, RZ, 0x17, R12 ;  /* 0x00000017ff117819 */ /* 0x000fc8000001160c */
[----:B------:R-:W-:-:S04]  /*15e0*/  LOP3.LUT R17, R17, 0xff, RZ, 0xc0, !PT ;  /* 0x000000ff11117812 */ /* 0x000fc800078ec0ff */
[----:B------:R-:W-:-:S04]  /*15f0*/  IADD3 R22, PT, PT, R17, R21, RZ ;  /* 0x0000001511167210 */ /* 0x000fc80007ffe0ff */
[----:B------:R-:W-:-:S04]  /*1600*/  IADD3 R17, PT, PT, R22, -0x1, RZ ;  /* 0xffffffff16117810 */ /* 0x000fc80007ffe0ff */
[----:B------:R-:W-:-:S13]  /*1610*/  ISETP.GE.U32.AND P0, PT, R17, 0xfe, PT ;  /* 0x000000fe1100780c */ /* 0x000fda0003f06070 */
[----:B------:R-:W-:Y:S05]  /*1620*/  @!P0 BRA `(.L_x_17) ;  /* 0x0000000000808947 */ /* 0x000fea0003800000 */
[----:B------:R-:W-:-:S13]  /*1630*/  ISETP.GT.AND P0, PT, R22, 0xfe, PT ;  /* 0x000000fe1600780c */ /* 0x000fda0003f04270 */
[----:B------:R-:W-:Y:S05]  /*1640*/  @P0 BRA `(.L_x_18) ;  /* 0x00000000006c0947 */ /* 0x000fea0003800000 */
[----:B------:R-:W-:-:S13]  /*1650*/  ISETP.GE.AND P0, PT, R22, 0x1, PT ;  /* 0x000000011600780c */ /* 0x000fda0003f06270 */
[----:B------:R-:W-:Y:S05]  /*1660*/  @P0 BRA `(.L_x_19) ;  /* 0x0000000000740947 */ /* 0x000fea0003800000 */
[----:B------:R-:W-:Y:S02]  /*1670*/  ISETP.GE.AND P0, PT, R22, -0x18, PT ;  /* 0xffffffe81600780c */ /* 0x000fe40003f06270 */
[----:B------:R-:W-:-:S11]  /*1680*/  LOP3.LUT R12, R12, 0x80000000, RZ, 0xc0, !PT ;  /* 0x800000000c0c7812 */ /* 0x000fd600078ec0ff */
[----:B------:R-:W-:Y:S05]  /*1690*/  @!P0 BRA `(.L_x_19) ;  /* 0x0000000000688947 */ /* 0x000fea0003800000 */
[-CC-:B------:R-:W-:Y:S01]  /*16a0*/  FFMA.RZ R17, R13, R19.reuse, R20.reuse ;  /* 0x000000130d117223 */ /* 0x180fe2000000c014 */
[C---:B------:R-:W-:Y:S02]  /*16b0*/  ISETP.NE.AND P4, PT, R22.reuse, RZ, PT ;  /* 0x000000ff1600720c */ /* 0x040fe40003f85270 */
[C---:B------:R-:W-:Y:S02]  /*16c0*/  ISETP.NE.AND P1, PT, R22.reuse, RZ, PT ;  /* 0x000000ff1600720c */ /* 0x040fe40003f25270 */
[----:B------:R-:W-:Y:S01]  /*16d0*/  LOP3.LUT R18, R17, 0x7fffff, RZ, 0xc0, !PT ;  /* 0x007fffff11127812 */ /* 0x000fe200078ec0ff */
[CCC-:B------:R-:W-:Y:S01]  /*16e0*/  FFMA.RP R17, R13.reuse, R19.reuse, R20.reuse ;  /* 0x000000130d117223 */ /* 0x1c0fe20000008014 */
[----:B------:R-:W-:Y:S01]  /*16f0*/  FFMA.RM R20, R13, R19, R20 ;  /* 0x000000130d147223 */ /* 0x000fe20000004014 */
[----:B------:R-:W-:Y:S02]  /*1700*/  IADD3 R13, PT, PT, R22, 0x20, RZ ;  /* 0x00000020160d7810 */ /* 0x000fe40007ffe0ff */
[----:B------:R-:W-:-:S02]  /*1710*/  LOP3.LUT R18, R18, 0x800000, RZ, 0xfc, !PT ;  /* 0x0080000012127812 */ /* 0x000fc400078efcff */
[----:B------:R-:W-:Y:S02]  /*1720*/  IADD3 R19, PT, PT, -R22, RZ, RZ ;  /* 0x000000ff16137210 */ /* 0x000fe40007ffe1ff */
[----:B------:R-:W-:Y:S02]  /*1730*/  SHF.L.U32 R13, R18, R13, RZ ;  /* 0x0000000d120d7219 */ /* 0x000fe400000006ff */
[----:B------:R-:W-:Y:S02]  /*1740*/  FSETP.NEU.FTZ.AND P0, PT, R17, R20, PT ;  /* 0x000000141100720b */ /* 0x000fe40003f1d000 */
[----:B------:R-:W-:Y:S02]  /*1750*/  SEL R17, R19, RZ, P4 ;  /* 0x000000ff13117207 */ /* 0x000fe40002000000 */
[----:B------:R-:W-:Y:S02]  /*1760*/  ISETP.NE.AND P1, PT, R13, RZ, P1 ;  /* 0x000000ff0d00720c */ /* 0x000fe40000f25270 */
[----:B------:R-:W-:-:S02]  /*1770*/  SHF.R.U32.HI R17, RZ, R17, R18 ;  /* 0x00000011ff117219 */ /* 0x000fc40000011612 */
[----:B------:R-:W-:Y:S02]  /*1780*/  PLOP3.LUT P0, PT, P0, P1, PT, 0xf8, 0x8f ;  /* 0x00000000008f781c */ /* 0x000fe40000703f70 */
[----:B------:R-:W-:Y:S02]  /*1790*/  SHF.R.U32.HI R18, RZ, 0x1, R17 ;  /* 0x00000001ff127819 */ /* 0x000fe40000011611 */
[----:B------:R-:W-:-:S04]  /*17a0*/  SEL R13, RZ, 0x1, !P0 ;  /* 0x00000001ff0d7807 */ /* 0x000fc80004000000 */
[----:B------:R-:W-:-:S04]  /*17b0*/  LOP3.LUT R20, R13, 0x1, R18, 0xf8, !PT ;  /* 0x000000010d147812 */ /* 0x000fc800078ef812 */
[----:B------:R-:W-:-:S04]  /*17c0*/  LOP3.LUT R17, R20, R17, RZ, 0xc0, !PT ;  /* 0x0000001114117212 */ /* 0x000fc800078ec0ff */
[----:B------:R-:W-:-:S04]  /*17d0*/  IADD3 R17, PT, PT, R18, R17, RZ ;  /* 0x0000001112117210 */ /* 0x000fc80007ffe0ff */
[----:B------:R-:W-:Y:S01]  /*17e0*/  LOP3.LUT R12, R17, R12, RZ, 0xfc, !PT ;  /* 0x0000000c110c7212 */ /* 0x000fe200078efcff */
[----:B------:R-:W-:Y:S06]  /*17f0*/  BRA `(.L_x_19) ;  /* 0x0000000000107947 */ /* 0x000fec0003800000 */
.L_x_18:
[----:B------:R-:W-:-:S04]  /*1800*/  LOP3.LUT R12, R12, 0x80000000, RZ, 0xc0, !PT ;  /* 0x800000000c0c7812 */ /* 0x000fc800078ec0ff */
[----:B------:R-:W-:Y:S01]  /*1810*/  LOP3.LUT R12, R12, 0x7f800000, RZ, 0xfc, !PT ;  /* 0x7f8000000c0c7812 */ /* 0x000fe200078efcff */
[----:B------:R-:W-:Y:S06]  /*1820*/  BRA `(.L_x_19) ;  /* 0x0000000000047947 */ /* 0x000fec0003800000 */
.L_x_17:
[----:B------:R-:W-:-:S07]  /*1830*/  LEA R12, R21, R12, 0x17 ;  /* 0x0000000c150c7211 */ /* 0x000fce00078eb8ff */
.L_x_19:
[----:B------:R-:W-:Y:S05]  /*1840*/  BSYNC.RECONVERGENT B2 ;  /* 0x0000000000027941 */ /* 0x000fea0003800200 */
.L_x_16:
[----:B------:R-:W-:Y:S05]  /*1850*/  BRA `(.L_x_20) ;  /* 0x0000000000207947 */ /* 0x000fea0003800000 */
.L_x_15:
[----:B------:R-:W-:-:S04]  /*1860*/  LOP3.LUT R12, R19, 0x80000000, R12, 0x48, !PT ;  /* 0x80000000130c7812 */ /* 0x000fc800078e480c */
[----:B------:R-:W-:Y:S01]  /*1870*/  LOP3.LUT R12, R12, 0x7f800000, RZ, 0xfc, !PT ;  /* 0x7f8000000c0c7812 */ /* 0x000fe200078efcff */
[----:B------:R-:W-:Y:S06]  /*1880*/  BRA `(.L_x_20) ;  /* 0x0000000000147947 */ /* 0x000fec0003800000 */
.L_x_14:
[----:B------:R-:W-:Y:S01]  /*1890*/  LOP3.LUT R12, R19, 0x80000000, R12, 0x48, !PT ;  /* 0x80000000130c7812 */ /* 0x000fe200078e480c */
[----:B------:R-:W-:Y:S06]  /*18a0*/  BRA `(.L_x_20) ;  /* 0x00000000000c7947 */ /* 0x000fec0003800000 */
.L_x_13:
[----:B------:R-:W0:Y:S01]  /*18b0*/  MUFU.RSQ R12, -QNAN ;  /* 0xffc00000000c7908 */ /* 0x000e220000001400 */
[----:B------:R-:W-:Y:S05]  /*18c0*/  BRA `(.L_x_20) ;  /* 0x0000000000047947 */ /* 0x000fea0003800000 */
.L_x_12:
[----:B------:R-:W-:-:S07]  /*18d0*/  FADD.FTZ R12, R13, R4 ;  /* 0x000000040d0c7221 */ /* 0x000fce0000010000 */
.L_x_20:
[----:B------:R-:W-:Y:S05]  /*18e0*/  BSYNC.RECONVERGENT B1 ;  /* 0x0000000000017941 */ /* 0x000fea0003800200 */
.L_x_10:
[----:B------:R-:W-:-:S04]  /*18f0*/  HFMA2 R17, -RZ, RZ, 0, 0 ;  /* 0x00000000ff117431 */ /* 0x000fc800000001ff */
[----:B0-----:R-:W-:Y:S05]  /*1900*/  RET.REL.NODEC R16 `(_Z9sumArraysiiPKfPfS0_) ;  /* 0xffffffe410bc7950 */ /* 0x001fea0003c3ffff */
.L_x_21:
[----:B------:R-:W-:-:S00]  /*1910*/  BRA `(.L_x_21) ;  /* 0xfffffffc00fc7947 */ /* 0x000fc0000383ffff */
[----:B------:R-:W-:-:S00]  /*1920*/  NOP ;  /* 0x0000000000007918 */ /* 0x000fc00000000000 */
        /* <DEDUP_REMOVED lines=13> */
.L_x_24:


//--------------------- .text._Z8sumArrayfiPKfPf  --------------------------
	.section	.text._Z8sumArrayfiPKfPf,"ax",@progbits
	.align	128
        .global         _Z8sumArrayfiPKfPf
        .type           _Z8sumArrayfiPKfPf,@function
        .size           _Z8sumArrayfiPKfPf,(.L_x_26 - _Z8sumArrayfiPKfPf)
        .other          _Z8sumArrayfiPKfPf,@"STO_CUDA_ENTRY STV_DEFAULT"
_Z8sumArrayfiPKfPf:
.text._Z8sumArrayfiPKfPf:
        /* <DEDUP_REMOVED lines=8> */
[----:B------:R-:W0:Y:S01]  /*0080*/  LDC.64 R4, c[0x0][0x390] ;  /* 0x0000e400ff047b82 */ /* 0x000e220000000a00 */
[----:B------:R-:W1:Y:S01]  /*0090*/  LDCU UR5, c[0x0][0x370] ;  /* 0x00006e00ff0577ac */ /* 0x000e620008000800 */
[----:B------:R-:W2:Y:S06]  /*00a0*/  LDCU.64 UR6, c[0x0][0x358] ;  /* 0x00006b00ff0677ac */ /* 0x000eac0008000a00 */
[----:B------:R-:W3:Y:S01]  /*00b0*/  LDC.64 R6, c[0x0][0x388] ;  /* 0x0000e200ff067b82 */ /* 0x000ee20000000a00 */
[----:B------:R-:W4:Y:S01]  /*00c0*/  LDCU UR9, c[0x0][0x380] ;  /* 0x00007000ff0977ac */ /* 0x000f220008000800 */
[----:B-1----:R-:W-:-:S12]  /*00d0*/  UIMAD UR4, UR4, UR5, URZ ;  /* 0x00000005040472a4 */ /* 0x002fd8000f8e02ff */
.L_x_22:
[----:B---3--:R-:W-:-:S06]  /*00e0*/  IMAD.WIDE R2, R0, 0x4, R6 ;  /* 0x0000000400027825 */ /* 0x008fcc00078e0206 */
[----:B--2---:R-:W4:Y:S01]  /*00f0*/  LDG.E.CONSTANT R2, desc[UR6][R2.64] ;  /* 0x0000000602027981 */ /* 0x004f22000c1e9900 */
[----:B------:R-:W-:-:S04]  /*0100*/  IADD3 R0, PT, PT, R0, UR4, RZ ;  /* 0x0000000400007c10 */ /* 0x000fc8000fffe0ff */
[----:B------:R-:W-:Y:S01]  /*0110*/  ISETP.GE.AND P0, PT, R0, UR8, PT ;  /* 0x0000000800007c0c */ /* 0x000fe2000bf06270 */
[----:B----4-:R-:W-:-:S04]  /*0120*/  FADD R8, R2, UR9 ;  /* 0x0000000902087e21 */ /* 0x010fc80008000000 */
[----:B-1----:R-:W-:-:S05]  /*0130*/  FADD R9, R8, -UR9 ;  /* 0x8000000908097e21 */ /* 0x002fca0008000000 */
[----:B0-----:R1:W-:Y:S03]  /*0140*/  REDG.E.ADD.F32.FTZ.RN.STRONG.GPU desc[UR6][R4.64], R9 ;  /* 0x00000009040079a6 */ /* 0x0013e6000c12f306 */
[----:B------:R-:W-:Y:S05]  /*0150*/  @!P0 BRA `(.L_x_22) ;  /* 0xfffffffc00e08947 */ /* 0x000fea000383ffff */
[----:B------:R-:W-:Y:S05]  /*0160*/  EXIT ;  /* 0x000000000000794d */ /* 0x000fea0003800000 */
.L_x_23:
        /* <DEDUP_REMOVED lines=9> */
.L_x_26:


//--------------------- .nv.shared.reserved.0     --------------------------
	.section	.nv.shared.reserved.0,"aw",@nobits
	.weak		__nv_reservedSMEM_offset_0_alias
	.size		__nv_reservedSMEM_offset_0_alias, 0, 64
	.other		__nv_reservedSMEM_offset_0_alias,@"STO_CUDA_RESERVED_SHARED STV_DEFAULT"
__nv_reservedSMEM_offset_0_alias:
	.zero		0
	.zero		64


//--------------------- .nv.constant0._Z9sumArraysiiPKfPfS0_ --------------------------
	.section	.nv.constant0._Z9sumArraysiiPKfPfS0_,"a",@progbits
	.sectionflags	@""
	.align	4
.nv.constant0._Z9sumArraysiiPKfPfS0_:
	.zero		928


//--------------------- .nv.constant0._Z8sumArrayfiPKfPf --------------------------
	.section	.nv.constant0._Z8sumArrayfiPKfPf,"a",@progbits
	.sectionflags	@""
	.align	4
.nv.constant0._Z8sumArrayfiPKfPf:
	.zero		920


//--------------------- SYMBOLS --------------------------

	.type		.nv.reservedSmem.offset0,@object
	.size		.nv.reservedSmem.offset0,0x4
